//
// Generated by NVIDIA NVVM Compiler
//
// Compiler Build ID: CL-36424714
// Cuda compilation tools, release 13.0, V13.0.88
// Based on NVVM 20.0.0
//

.version 9.0
.target sm_100
.address_size 64

	// .globl	_Z7computefiifffffffffffffffffffffffff
.extern .func  (.param .b32 func_retval0) vprintf
(
	.param .b64 vprintf_param_0,
	.param .b64 vprintf_param_1
)
;
.global .align 1 .b8 $str[7] = {37, 46, 49, 55, 103, 10};
.global .align 4 .b8 __cudart_i2opi_f[24] = {65, 144, 67, 60, 153, 149, 98, 219, 192, 221, 52, 245, 209, 87, 39, 252, 41, 21, 68, 78, 110, 131, 249, 162};

.visible .entry _Z7computefiifffffffffffffffffffffffff(
	.param .f32 _Z7computefiifffffffffffffffffffffffff_param_0,
	.param .u32 _Z7computefiifffffffffffffffffffffffff_param_1,
	.param .u32 _Z7computefiifffffffffffffffffffffffff_param_2,
	.param .f32 _Z7computefiifffffffffffffffffffffffff_param_3,
	.param .f32 _Z7computefiifffffffffffffffffffffffff_param_4,
	.param .f32 _Z7computefiifffffffffffffffffffffffff_param_5,
	.param .f32 _Z7computefiifffffffffffffffffffffffff_param_6,
	.param .f32 _Z7computefiifffffffffffffffffffffffff_param_7,
	.param .f32 _Z7computefiifffffffffffffffffffffffff_param_8,
	.param .f32 _Z7computefiifffffffffffffffffffffffff_param_9,
	.param .f32 _Z7computefiifffffffffffffffffffffffff_param_10,
	.param .f32 _Z7computefiifffffffffffffffffffffffff_param_11,
	.param .f32 _Z7computefiifffffffffffffffffffffffff_param_12,
	.param .f32 _Z7computefiifffffffffffffffffffffffff_param_13,
	.param .f32 _Z7computefiifffffffffffffffffffffffff_param_14,
	.param .f32 _Z7computefiifffffffffffffffffffffffff_param_15,
	.param .f32 _Z7computefiifffffffffffffffffffffffff_param_16,
	.param .f32 _Z7computefiifffffffffffffffffffffffff_param_17,
	.param .f32 _Z7computefiifffffffffffffffffffffffff_param_18,
	.param .f32 _Z7computefiifffffffffffffffffffffffff_param_19,
	.param .f32 _Z7computefiifffffffffffffffffffffffff_param_20,
	.param .f32 _Z7computefiifffffffffffffffffffffffff_param_21,
	.param .f32 _Z7computefiifffffffffffffffffffffffff_param_22,
	.param .f32 _Z7computefiifffffffffffffffffffffffff_param_23,
	.param .f32 _Z7computefiifffffffffffffffffffffffff_param_24,
	.param .f32 _Z7computefiifffffffffffffffffffffffff_param_25,
	.param .f32 _Z7computefiifffffffffffffffffffffffff_param_26,
	.param .f32 _Z7computefiifffffffffffffffffffffffff_param_27
)
{
	.local .align 8 .b8 	__local_depot0[40];
	.reg .b64 	%SP;
	.reg .b64 	%SPL;
	.reg .pred 	%p<31>;
	.reg .b32 	%r<55>;
	.reg .b32 	%f<198>;
	.reg .b64 	%rd<25>;
	.reg .b64 	%fd<4>;

	mov.u64 	%SPL, __local_depot0;
	cvta.local.u64 	%SP, %SPL;
	ld.param.f32 	%f196, [_Z7computefiifffffffffffffffffffffffff_param_0];
	ld.param.u32 	%r20, [_Z7computefiifffffffffffffffffffffffff_param_1];
	ld.param.u32 	%r21, [_Z7computefiifffffffffffffffffffffffff_param_2];
	ld.param.f32 	%f36, [_Z7computefiifffffffffffffffffffffffff_param_4];
	ld.param.f32 	%f38, [_Z7computefiifffffffffffffffffffffffff_param_6];
	ld.param.f32 	%f39, [_Z7computefiifffffffffffffffffffffffff_param_7];
	ld.param.f32 	%f40, [_Z7computefiifffffffffffffffffffffffff_param_8];
	ld.param.f32 	%f41, [_Z7computefiifffffffffffffffffffffffff_param_12];
	ld.param.f32 	%f42, [_Z7computefiifffffffffffffffffffffffff_param_13];
	ld.param.f32 	%f43, [_Z7computefiifffffffffffffffffffffffff_param_14];
	ld.param.f32 	%f44, [_Z7computefiifffffffffffffffffffffffff_param_15];
	ld.param.f32 	%f45, [_Z7computefiifffffffffffffffffffffffff_param_16];
	ld.param.f32 	%f46, [_Z7computefiifffffffffffffffffffffffff_param_17];
	ld.param.f32 	%f47, [_Z7computefiifffffffffffffffffffffffff_param_18];
	ld.param.f32 	%f48, [_Z7computefiifffffffffffffffffffffffff_param_19];
	ld.param.f32 	%f49, [_Z7computefiifffffffffffffffffffffffff_param_20];
	ld.param.f32 	%f50, [_Z7computefiifffffffffffffffffffffffff_param_21];
	ld.param.f32 	%f51, [_Z7computefiifffffffffffffffffffffffff_param_22];
	ld.param.f32 	%f52, [_Z7computefiifffffffffffffffffffffffff_param_23];
	ld.param.f32 	%f53, [_Z7computefiifffffffffffffffffffffffff_param_24];
	ld.param.f32 	%f54, [_Z7computefiifffffffffffffffffffffffff_param_25];
	ld.param.f32 	%f55, [_Z7computefiifffffffffffffffffffffffff_param_26];
	ld.param.f32 	%f56, [_Z7computefiifffffffffffffffffffffffff_param_27];
	add.u64 	%rd1, %SPL, 0;
	setp.lt.s32 	%p1, %r20, 1;
	@%p1 bra 	$L__BB0_18;
	ld.param.f32 	%f191, [_Z7computefiifffffffffffffffffffffffff_param_5];
	setp.lt.s32 	%p2, %r21, 1;
	mul.f32 	%f57, %f36, 0f03EF5F23;
	fma.rn.f32 	%f1, %f57, %f191, 0f43404A3D;
	div.rn.f32 	%f58, %f39, 0f4D02B379;
	add.f32 	%f59, %f38, %f58;
	sub.f32 	%f2, %f59, %f40;
	sub.f32 	%f3, %f42, %f43;
	div.rn.f32 	%f4, %f44, %f45;
	add.f32 	%f60, %f47, %f48;
	mul.f32 	%f61, %f49, %f50;
	add.f32 	%f62, %f51, %f52;
	mul.f32 	%f63, %f61, %f62;
	sub.f32 	%f5, %f60, %f63;
	abs.f32 	%f6, %f5;
	add.f32 	%f7, %f6, 0f79A3B82E;
	mov.f32 	%f64, 0f00000000;
	div.rn.f32 	%f65, %f64, %f54;
	add.f32 	%f66, %f65, 0f784AFF00;
	fma.rn.f32 	%f67, %f66, 0f85A4BD3C, %f53;
	abs.f32 	%f68, %f67;
	setp.gt.f32 	%p3, %f68, 0f3F800000;
	rcp.approx.ftz.f32 	%f69, %f68;
	selp.f32 	%f70, %f69, %f68, %p3;
	mul.f32 	%f71, %f70, %f70;
	fma.rn.f32 	%f72, %f71, 0f3B2090AA, 0fBC6BE14F;
	fma.rn.f32 	%f73, %f72, %f71, 0f3D23397E;
	fma.rn.f32 	%f74, %f73, %f71, 0fBD948A7A;
	fma.rn.f32 	%f75, %f74, %f71, 0f3DD76B21;
	fma.rn.f32 	%f76, %f75, %f71, 0fBE111E88;
	fma.rn.f32 	%f77, %f76, %f71, 0f3E4CAF60;
	fma.rn.f32 	%f78, %f77, %f71, 0fBEAAAA27;
	mul.f32 	%f79, %f71, %f78;
	fma.rn.f32 	%f80, %f79, %f70, %f70;
	neg.f32 	%f81, %f80;
	fma.rn.f32 	%f82, 0f3F6EE581, 0f3FD774EB, %f81;
	selp.f32 	%f83, %f82, %f80, %p3;
	setp.num.f32 	%p4, %f68, %f68;
	copysign.f32 	%f84, %f67, %f83;
	selp.f32 	%f8, %f84, %f83, %p4;
	mov.b32 	%r1, %f8;
	add.f32 	%f85, %f55, %f56;
	add.f32 	%f9, %f85, 0f0000000C;
	@%p2 bra 	$L__BB0_18;
	ld.param.f32 	%f190, [_Z7computefiifffffffffffffffffffffffff_param_3];
	fma.rn.f32 	%f86, %f3, 0f3BBB989D, 0f3F000000;
	cvt.sat.f32.f32 	%f87, %f86;
	mov.f32 	%f88, 0f4B400001;
	mov.f32 	%f89, 0f437C0000;
	fma.rm.f32 	%f90, %f87, %f89, %f88;
	setp.gt.f32 	%p5, %f6, 0f79A3B82E;
	abs.f32 	%f10, %f8;
	setp.lt.s32 	%p6, %r1, 0;
	mul.f32 	%f11, %f9, 0f505E8C81;
	selp.f32 	%f12, 0f40490FDB, 0f00000000, %p6;
	selp.f32 	%f13, 0f4016CBE4, 0f3F490FDB, %p6;
	abs.f32 	%f14, %f7;
	selp.f32 	%f15, 0f79A3B82E, %f6, %p5;
	max.f32 	%f16, %f6, 0f79A3B82E;
	mov.b32 	%r23, %f90;
	shl.b32 	%r24, %r23, 23;
	mov.b32 	%f17, %r24;
	add.f32 	%f91, %f90, 0fCB40007F;
	neg.f32 	%f92, %f91;
	fma.rn.f32 	%f93, %f3, 0f3FB8AA3B, %f92;
	fma.rn.f32 	%f18, %f3, 0f32A57060, %f93;
	mul.f32 	%f19, %f190, 0f04124537;
	mov.b32 	%r49, 0;
	ex2.approx.ftz.f32 	%f95, %f18;
	mul.f32 	%f96, %f95, %f17;
	div.rn.f32 	%f99, %f15, %f16;
	mov.u64 	%rd10, __cudart_i2opi_f;
$L__BB0_3:
	mov.b32 	%r50, 0;
$L__BB0_4:
	setp.leu.f32 	%p7, %f196, 0f20466F10;
	@%p7 bra 	$L__BB0_16;
	sub.f32 	%f94, %f196, %f19;
	add.f32 	%f194, %f1, %f94;
	setp.geu.f32 	%p8, %f194, %f2;
	@%p8 bra 	$L__BB0_7;
	mov.f32 	%f97, 0f80000009;
	div.rn.f32 	%f98, %f97, %f96;
	add.f32 	%f194, %f41, %f98;
$L__BB0_7:
	setp.nan.f32 	%p9, %f14, %f14;
	setp.eq.f32 	%p10, %f6, 0f79A3B82E;
	mul.f32 	%f100, %f99, %f99;
	fma.rn.f32 	%f101, %f100, 0f3B33710B, 0fBC807748;
	fma.rn.f32 	%f102, %f101, %f100, 0f3D2CDAB2;
	fma.rn.f32 	%f103, %f102, %f100, 0fBD992D10;
	fma.rn.f32 	%f104, %f103, %f100, 0f3DD9EA6C;
	fma.rn.f32 	%f105, %f104, %f100, 0fBE117CB1;
	fma.rn.f32 	%f106, %f105, %f100, 0f3E4CBCE0;
	fma.rn.f32 	%f107, %f106, %f100, 0fBEAAAA7D;
	mul.f32 	%f108, %f100, %f107;
	fma.rn.f32 	%f109, %f108, %f99, %f99;
	fma.rn.f32 	%f110, 0f3F6EE581, 0f3FD774EB, %f109;
	neg.f32 	%f111, %f109;
	fma.rn.f32 	%f112, 0f3FEEE581, 0f3FD774EB, %f111;
	selp.f32 	%f113, %f110, %f112, %p5;
	selp.f32 	%f114, 0f4016CBE4, %f113, %p10;
	copysign.f32 	%f115, %f5, %f114;
	selp.f32 	%f116, %f7, %f115, %p9;
	mov.f32 	%f117, 0f80002B9A;
	div.rn.f32 	%f25, %f117, %f116;
	mul.f32 	%f118, %f25, 0f3F22F983;
	cvt.rni.s32.f32 	%r54, %f118;
	cvt.rn.f32.s32 	%f119, %r54;
	fma.rn.f32 	%f120, %f119, 0fBFC90FDA, %f25;
	fma.rn.f32 	%f121, %f119, 0fB3A22168, %f120;
	fma.rn.f32 	%f195, %f119, 0fA7C234C5, %f121;
	abs.f32 	%f27, %f25;
	setp.ltu.f32 	%p12, %f27, 0f47CE4780;
	@%p12 bra 	$L__BB0_15;
	setp.eq.f32 	%p13, %f27, 0f7F800000;
	@%p13 bra 	$L__BB0_14;
	mov.b32 	%r5, %f25;
	shl.b32 	%r27, %r5, 8;
	or.b32  	%r6, %r27, -2147483648;
	mov.b64 	%rd24, 0;
	mov.b32 	%r51, 0;
	mov.u64 	%rd22, %rd10;
	mov.u64 	%rd23, %rd1;
$L__BB0_10:
	.pragma "nounroll";
	ld.global.nc.u32 	%r28, [%rd22];
	mad.wide.u32 	%rd12, %r28, %r6, %rd24;
	shr.u64 	%rd24, %rd12, 32;
	st.local.u32 	[%rd23], %rd12;
	add.s32 	%r51, %r51, 1;
	add.s64 	%rd23, %rd23, 4;
	add.s64 	%rd22, %rd22, 4;
	setp.ne.s32 	%p14, %r51, 6;
	@%p14 bra 	$L__BB0_10;
	shr.u32 	%r29, %r5, 23;
	st.local.u32 	[%rd1+24], %rd24;
	and.b32  	%r9, %r29, 31;
	and.b32  	%r30, %r29, 224;
	add.s32 	%r31, %r30, -128;
	shr.u32 	%r32, %r31, 5;
	mul.wide.u32 	%rd13, %r32, 4;
	sub.s64 	%rd8, %rd1, %rd13;
	ld.local.u32 	%r52, [%rd8+24];
	ld.local.u32 	%r53, [%rd8+20];
	setp.eq.s32 	%p15, %r9, 0;
	@%p15 bra 	$L__BB0_13;
	shf.l.wrap.b32 	%r52, %r53, %r52, %r9;
	ld.local.u32 	%r33, [%rd8+16];
	shf.l.wrap.b32 	%r53, %r33, %r53, %r9;
$L__BB0_13:
	shr.u32 	%r34, %r52, 30;
	shf.l.wrap.b32 	%r35, %r53, %r52, 2;
	shl.b32 	%r36, %r53, 2;
	shr.u32 	%r37, %r35, 31;
	add.s32 	%r38, %r37, %r34;
	neg.s32 	%r39, %r38;
	setp.lt.s32 	%p16, %r5, 0;
	selp.b32 	%r54, %r39, %r38, %p16;
	xor.b32  	%r40, %r35, %r5;
	shr.s32 	%r41, %r35, 31;
	xor.b32  	%r42, %r41, %r35;
	xor.b32  	%r43, %r41, %r36;
	cvt.u64.u32 	%rd14, %r42;
	shl.b64 	%rd15, %rd14, 32;
	cvt.u64.u32 	%rd16, %r43;
	or.b64  	%rd17, %rd15, %rd16;
	cvt.rn.f64.s64 	%fd1, %rd17;
	mul.f64 	%fd2, %fd1, 0d3BF921FB54442D19;
	cvt.rn.f32.f64 	%f122, %fd2;
	neg.f32 	%f123, %f122;
	setp.lt.s32 	%p17, %r40, 0;
	selp.f32 	%f195, %f123, %f122, %p17;
	bra.uni 	$L__BB0_15;
$L__BB0_14:
	mov.f32 	%f124, 0f00000000;
	mul.rn.f32 	%f195, %f25, %f124;
	mov.b32 	%r54, 0;
$L__BB0_15:
	mul.rn.f32 	%f125, %f195, %f195;
	and.b32  	%r45, %r54, 1;
	setp.eq.b32 	%p19, %r45, 1;
	selp.f32 	%f126, 0f3F800000, %f195, %p19;
	fma.rn.f32 	%f127, %f125, %f126, 0f00000000;
	fma.rn.f32 	%f128, %f125, 0f37CBAC00, 0fBAB607ED;
	selp.f32 	%f129, %f128, 0fB94D4153, %p19;
	selp.f32 	%f130, 0f3D2AAABB, 0f3C0885E4, %p19;
	fma.rn.f32 	%f131, %f129, %f125, %f130;
	selp.f32 	%f132, 0fBEFFFFFF, 0fBE2AAAA8, %p19;
	fma.rn.f32 	%f133, %f131, %f125, %f132;
	fma.rn.f32 	%f134, %f133, %f127, %f126;
	and.b32  	%r46, %r54, 2;
	setp.eq.s32 	%p20, %r46, 0;
	mov.f32 	%f135, 0f00000000;
	sub.f32 	%f136, %f135, %f134;
	selp.f32 	%f137, %f134, %f136, %p20;
	div.rn.f32 	%f138, %f46, %f137;
	abs.f32 	%f139, %f138;
	fma.rn.f32 	%f140, %f139, 0fBF000000, 0f3F000000;
	rsqrt.approx.ftz.f32 	%f141, %f140;
	mul.f32 	%f142, %f141, %f140;
	mul.f32 	%f143, %f141, 0fBF000000;
	fma.rn.f32 	%f144, %f142, %f143, 0f3F000000;
	fma.rn.f32 	%f145, %f142, %f144, %f142;
	setp.eq.f32 	%p21, %f139, 0f3F800000;
	selp.f32 	%f146, 0f00000000, %f145, %p21;
	setp.gt.f32 	%p22, %f139, 0f3F0F5C29;
	selp.f32 	%f147, %f146, %f139, %p22;
	mul.f32 	%f148, %f147, %f147;
	fma.rn.f32 	%f149, %f148, 0f3D4DD2F7, 0f3C99CA97;
	fma.rn.f32 	%f150, %f149, %f148, 0f3D3F90E8;
	fma.rn.f32 	%f151, %f150, %f148, 0f3D993CCF;
	fma.rn.f32 	%f152, %f151, %f148, 0f3E2AAC04;
	mul.f32 	%f153, %f148, %f152;
	fma.rn.f32 	%f154, %f153, %f147, %f147;
	mul.f32 	%f155, %f154, 0fC0000000;
	fma.rn.f32 	%f156, 0f3F6EE581, 0f3FD774EB, %f155;
	selp.f32 	%f157, %f156, %f154, %p22;
	setp.num.f32 	%p23, %f157, %f157;
	copysign.f32 	%f158, %f138, %f157;
	selp.f32 	%f159, %f158, %f157, %p23;
	div.rn.f32 	%f160, %f4, %f159;
	add.f32 	%f161, %f160, 0fF9BE8F29;
	abs.f32 	%f162, %f161;
	setp.gt.f32 	%p24, %f162, %f10;
	selp.f32 	%f163, %f162, %f10, %p24;
	selp.f32 	%f164, %f10, %f162, %p24;
	div.rn.f32 	%f165, %f164, %f163;
	mul.f32 	%f166, %f165, %f165;
	fma.rn.f32 	%f167, %f166, 0f3B33710B, 0fBC807748;
	fma.rn.f32 	%f168, %f167, %f166, 0f3D2CDAB2;
	fma.rn.f32 	%f169, %f168, %f166, 0fBD992D10;
	fma.rn.f32 	%f170, %f169, %f166, 0f3DD9EA6C;
	fma.rn.f32 	%f171, %f170, %f166, 0fBE117CB1;
	fma.rn.f32 	%f172, %f171, %f166, 0f3E4CBCE0;
	fma.rn.f32 	%f173, %f172, %f166, 0fBEAAAA7D;
	mul.f32 	%f174, %f166, %f173;
	fma.rn.f32 	%f175, %f174, %f165, %f165;
	neg.f32 	%f176, %f175;
	fma.rn.f32 	%f177, 0f3F6EE581, 0f3FD774EB, %f176;
	selp.f32 	%f178, %f177, %f175, %p24;
	selp.f32 	%f179, 0f3F6EE581, 0f3FEEE581, %p24;
	selp.f32 	%f180, %f175, %f176, %p24;
	fma.rn.f32 	%f181, %f179, 0f3FD774EB, %f180;
	selp.f32 	%f182, %f181, %f178, %p6;
	add.f32 	%f183, %f10, %f162;
	setp.eq.f32 	%p25, %f163, 0f00000000;
	setp.eq.f32 	%p26, %f10, %f162;
	selp.f32 	%f184, %f13, %f182, %p26;
	selp.f32 	%f185, %f12, %f184, %p25;
	abs.f32 	%f186, %f183;
	setp.nan.f32 	%p27, %f186, %f186;
	copysign.f32 	%f187, %f161, %f185;
	selp.f32 	%f188, %f183, %f187, %p27;
	setp.ge.f32 	%p28, %f194, %f188;
	add.f32 	%f189, %f11, %f194;
	selp.f32 	%f196, %f189, %f194, %p28;
$L__BB0_16:
	add.s32 	%r50, %r50, 1;
	setp.ne.s32 	%p29, %r50, %r21;
	@%p29 bra 	$L__BB0_4;
	add.s32 	%r49, %r49, 1;
	setp.ne.s32 	%p30, %r49, %r20;
	@%p30 bra 	$L__BB0_3;
$L__BB0_18:
	add.u64 	%rd18, %SP, 32;
	add.u64 	%rd19, %SPL, 32;
	cvt.f64.f32 	%fd3, %f196;
	st.local.f64 	[%rd19], %fd3;
	mov.u64 	%rd20, $str;
	cvta.global.u64 	%rd21, %rd20;
	{ // callseq 0, 0
	.param .b64 param0;
	st.param.b64 	[param0], %rd21;
	.param .b64 param1;
	st.param.b64 	[param1], %rd18;
	.param .b32 retval0;
	call.uni (retval0), 
	vprintf, 
	(
	param0, 
	param1
	);
	ld.param.b32 	%r47, [retval0];
	} // callseq 0
	ret;

}


// ===== COMPILED SASS (sm_100) =====

	.target	sm_100

	.elftype	@"ET_EXEC"


//--------------------- .note.nv.tkinfo           --------------------------
	.section	.note.nv.tkinfo,"",@"SHT_NOTE"
	.sectionflags	@"SHF_NOTE_NV_TKINFO"
	.tkinfo
        /*0018*/ 	.word	0x00000002
        /*0030*/ 	.string	""
        /*0030*/ 	.string	"ptxas"
        /*0030*/ 	.string	"Cuda compilation tools, release 13.0, V13.0.88"
        /*0030*/ 	.string	"Build cuda_13.0.r13.0/compiler.36424714_0"
        /*0030*/ 	.string	"-arch sm_100 -m 64 "



//--------------------- .note.nv.cuinfo           --------------------------
	.section	.note.nv.cuinfo,"",@"SHT_NOTE"
	.sectionflags	@"SHF_NOTE_NV_CUINFO"
        /*0018*/ 	.short	0x0002
        /*001a*/ 	.short	0x0064
        /*001c*/ 	.short	0x0082
	.zero		2


//--------------------- .nv.info                  --------------------------
	.section	.nv.info,"",@"SHT_CUDA_INFO"
	.align	4


	//----- nvinfo : EIATTR_REGCOUNT
	.align		4
        /*0000*/ 	.byte	0x04, 0x2f
        /*0002*/ 	.short	(.L_3 - .L_2)
	.align		4
.L_2:
        /*0004*/ 	.word	index@(_Z7computefiifffffffffffffffffffffffff)
        /*0008*/ 	.word	0x0000001d


	//----- nvinfo : EIATTR_FRAME_SIZE
	.align		4
.L_3:
        /*000c*/ 	.byte	0x04, 0x11
        /*000e*/ 	.short	(.L_5 - .L_4)
	.align		4
.L_4:
        /*0010*/ 	.word	index@($__internal_0_$__cuda_sm3x_div_rn_noftz_f32_slowpath)
        /*0014*/ 	.word	0x00000028


	//----- nvinfo : EIATTR_FRAME_SIZE
	.align		4
.L_5:
        /*0018*/ 	.byte	0x04, 0x11
        /*001a*/ 	.short	(.L_7 - .L_6)
	.align		4
.L_6:
        /*001c*/ 	.word	index@(_Z7computefiifffffffffffffffffffffffff)
        /*0020*/ 	.word	0x00000028


	//----- nvinfo : EIATTR_MIN_STACK_SIZE
	.align		4
.L_7:
        /*0024*/ 	.byte	0x04, 0x12
        /*0026*/ 	.short	(.L_9 - .L_8)
	.align		4
.L_8:
        /*0028*/ 	.word	index@(_Z7computefiifffffffffffffffffffffffff)
        /*002c*/ 	.word	0x00000028
.L_9:


//--------------------- .nv.compat                --------------------------
	.section	.nv.compat,"",@"SHT_CUDA_COMPAT_INFO"
	.align	4
        /*0000*/ 	.byte	0x02, 0x09, 0x00, 0x00, 0x02, 0x02, 0x01, 0x00, 0x02, 0x05, 0x05, 0x00, 0x03, 0x07, 0x01, 0x01
        /*0010*/ 	.byte	0x02, 0x03, 0x00, 0x00, 0x02, 0x06, 0x01, 0x00, 0x04, 0x0b, 0x08, 0x00, 0x01, 0x00, 0x00, 0x00
        /*0020*/ 	.byte	0x00, 0x00, 0x00, 0x00


//--------------------- .nv.info._Z7computefiifffffffffffffffffffffffff --------------------------
	.section	.nv.info._Z7computefiifffffffffffffffffffffffff,"",@"SHT_CUDA_INFO"
	.sectionflags	@""
	.align	4


	//----- nvinfo : EIATTR_CUDA_API_VERSION
	.align		4
        /*0000*/ 	.byte	0x04, 0x37
        /*0002*/ 	.short	(.L_11 - .L_10)
.L_10:
        /*0004*/ 	.word	0x00000082


	//----- nvinfo : EIATTR_KPARAM_INFO
	.align		4
.L_11:
        /*0008*/ 	.byte	0x04, 0x17
        /*000a*/ 	.short	(.L_13 - .L_12)
.L_12:
        /*000c*/ 	.word	0x00000000
        /*0010*/ 	.short	0x001b
        /*0012*/ 	.short	0x006c
        /*0014*/ 	.byte	0x00, 0xf0, 0x11, 0x00


	//----- nvinfo : EIATTR_KPARAM_INFO
	.align		4
.L_13:
        /*0018*/ 	.byte	0x04, 0x17
        /*001a*/ 	.short	(.L_15 - .L_14)
.L_14:
        /*001c*/ 	.word	0x00000000
        /*0020*/ 	.short	0x001a
        /*0022*/ 	.short	0x0068
        /*0024*/ 	.byte	0x00, 0xf0, 0x11, 0x00


	//----- nvinfo : EIATTR_KPARAM_INFO
	.align		4
.L_15:
        /*0028*/ 	.byte	0x04, 0x17
        /*002a*/ 	.short	(.L_17 - .L_16)
.L_16:
        /*002c*/ 	.word	0x00000000
        /*0030*/ 	.short	0x0019
        /*0032*/ 	.short	0x0064
        /*0034*/ 	.byte	0x00, 0xf0, 0x11, 0x00


	//----- nvinfo : EIATTR_KPARAM_INFO
	.align		4
.L_17:
        /*0038*/ 	.byte	0x04, 0x17
        /*003a*/ 	.short	(.L_19 - .L_18)
.L_18:
        /*003c*/ 	.word	0x00000000
        /*0040*/ 	.short	0x0018
        /*0042*/ 	.short	0x0060
        /*0044*/ 	.byte	0x00, 0xf0, 0x11, 0x00


	//----- nvinfo : EIATTR_KPARAM_INFO
	.align		4
.L_19:
        /*0048*/ 	.byte	0x04, 0x17
        /*004a*/ 	.short	(.L_21 - .L_20)
.L_20:
        /*004c*/ 	.word	0x00000000
        /*0050*/ 	.short	0x0017
        /*0052*/ 	.short	0x005c
        /*0054*/ 	.byte	0x00, 0xf0, 0x11, 0x00


	//----- nvinfo : EIATTR_KPARAM_INFO
	.align		4
.L_21:
        /*0058*/ 	.byte	0x04, 0x17
        /*005a*/ 	.short	(.L_23 - .L_22)
.L_22:
        /*005c*/ 	.word	0x00000000
        /*0060*/ 	.short	0x0016
        /*0062*/ 	.short	0x0058
        /*0064*/ 	.byte	0x00, 0xf0, 0x11, 0x00


	//----- nvinfo : EIATTR_KPARAM_INFO
	.align		4
.L_23:
        /*0068*/ 	.byte	0x04, 0x17
        /*006a*/ 	.short	(.L_25 - .L_24)
.L_24:
        /*006c*/ 	.word	0x00000000
        /*0070*/ 	.short	0x0015
        /*0072*/ 	.short	0x0054
        /*0074*/ 	.byte	0x00, 0xf0, 0x11, 0x00


	//----- nvinfo : EIATTR_KPARAM_INFO
	.align		4
.L_25:
        /*0078*/ 	.byte	0x04, 0x17
        /*007a*/ 	.short	(.L_27 - .L_26)
.L_26:
        /*007c*/ 	.word	0x00000000
        /*0080*/ 	.short	0x0014
        /*0082*/ 	.short	0x0050
        /*0084*/ 	.byte	0x00, 0xf0, 0x11, 0x00


	//----- nvinfo : EIATTR_KPARAM_INFO
	.align		4
.L_27:
        /*0088*/ 	.byte	0x04, 0x17
        /*008a*/ 	.short	(.L_29 - .L_28)
.L_28:
        /*008c*/ 	.word	0x00000000
        /*0090*/ 	.short	0x0013
        /*0092*/ 	.short	0x004c
        /*0094*/ 	.byte	0x00, 0xf0, 0x11, 0x00


	//----- nvinfo : EIATTR_KPARAM_INFO
	.align		4
.L_29:
        /*0098*/ 	.byte	0x04, 0x17
        /*009a*/ 	.short	(.L_31 - .L_30)
.L_30:
        /*009c*/ 	.word	0x00000000
        /*00a0*/ 	.short	0x0012
        /*00a2*/ 	.short	0x0048
        /*00a4*/ 	.byte	0x00, 0xf0, 0x11, 0x00


	//----- nvinfo : EIATTR_KPARAM_INFO
	.align		4
.L_31:
        /*00a8*/ 	.byte	0x04, 0x17
        /*00aa*/ 	.short	(.L_33 - .L_32)
.L_32:
        /*00ac*/ 	.word	0x00000000
        /*00b0*/ 	.short	0x0011
        /*00b2*/ 	.short	0x0044
        /*00b4*/ 	.byte	0x00, 0xf0, 0x11, 0x00


	//----- nvinfo : EIATTR_KPARAM_INFO
	.align		4
.L_33:
        /*00b8*/ 	.byte	0x04, 0x17
        /*00ba*/ 	.short	(.L_35 - .L_34)
.L_34:
        /*00bc*/ 	.word	0x00000000
        /*00c0*/ 	.short	0x0010
        /*00c2*/ 	.short	0x0040
        /*00c4*/ 	.byte	0x00, 0xf0, 0x11, 0x00


	//----- nvinfo : EIATTR_KPARAM_INFO
	.align		4
.L_35:
        /*00c8*/ 	.byte	0x04, 0x17
        /*00ca*/ 	.short	(.L_37 - .L_36)
.L_36:
        /*00cc*/ 	.word	0x00000000
        /*00d0*/ 	.short	0x000f
        /*00d2*/ 	.short	0x003c
        /*00d4*/ 	.byte	0x00, 0xf0, 0x11, 0x00


	//----- nvinfo : EIATTR_KPARAM_INFO
	.align		4
.L_37:
        /*00d8*/ 	.byte	0x04, 0x17
        /*00da*/ 	.short	(.L_39 - .L_38)
.L_38:
        /*00dc*/ 	.word	0x00000000
        /*00e0*/ 	.short	0x000e
        /*00e2*/ 	.short	0x0038
        /*00e4*/ 	.byte	0x00, 0xf0, 0x11, 0x00


	//----- nvinfo : EIATTR_KPARAM_INFO
	.align		4
.L_39:
        /*00e8*/ 	.byte	0x04, 0x17
        /*00ea*/ 	.short	(.L_41 - .L_40)
.L_40:
        /*00ec*/ 	.word	0x00000000
        /*00f0*/ 	.short	0x000d
        /*00f2*/ 	.short	0x0034
        /*00f4*/ 	.byte	0x00, 0xf0, 0x11, 0x00


	//----- nvinfo : EIATTR_KPARAM_INFO
	.align		4
.L_41:
        /*00f8*/ 	.byte	0x04, 0x17
        /*00fa*/ 	.short	(.L_43 - .L_42)
.L_42:
        /*00fc*/ 	.word	0x00000000
        /*0100*/ 	.short	0x000c
        /*0102*/ 	.short	0x0030
        /*0104*/ 	.byte	0x00, 0xf0, 0x11, 0x00


	//----- nvinfo : EIATTR_KPARAM_INFO
	.align		4
.L_43:
        /*0108*/ 	.byte	0x04, 0x17
        /*010a*/ 	.short	(.L_45 - .L_44)
.L_44:
        /*010c*/ 	.word	0x00000000
        /*0110*/ 	.short	0x000b
        /*0112*/ 	.short	0x002c
        /*0114*/ 	.byte	0x00, 0xf0, 0x11, 0x00


	//----- nvinfo : EIATTR_KPARAM_INFO
	.align		4
.L_45:
        /*0118*/ 	.byte	0x04, 0x17
        /*011a*/ 	.short	(.L_47 - .L_46)
.L_46:
        /*011c*/ 	.word	0x00000000
        /*0120*/ 	.short	0x000a
        /*0122*/ 	.short	0x0028
        /*0124*/ 	.byte	0x00, 0xf0, 0x11, 0x00


	//----- nvinfo : EIATTR_KPARAM_INFO
	.align		4
.L_47:
        /*0128*/ 	.byte	0x04, 0x17
        /*012a*/ 	.short	(.L_49 - .L_48)
.L_48:
        /*012c*/ 	.word	0x00000000
        /*0130*/ 	.short	0x0009
        /*0132*/ 	.short	0x0024
        /*0134*/ 	.byte	0x00, 0xf0, 0x11, 0x00


	//----- nvinfo : EIATTR_KPARAM_INFO
	.align		4
.L_49:
        /*0138*/ 	.byte	0x04, 0x17
        /*013a*/ 	.short	(.L_51 - .L_50)
.L_50:
        /*013c*/ 	.word	0x00000000
        /*0140*/ 	.short	0x0008
        /*0142*/ 	.short	0x0020
        /*0144*/ 	.byte	0x00, 0xf0, 0x11, 0x00


	//----- nvinfo : EIATTR_KPARAM_INFO
	.align		4
.L_51:
        /*0148*/ 	.byte	0x04, 0x17
        /*014a*/ 	.short	(.L_53 - .L_52)
.L_52:
        /*014c*/ 	.word	0x00000000
        /*0150*/ 	.short	0x0007
        /*0152*/ 	.short	0x001c
        /*0154*/ 	.byte	0x00, 0xf0, 0x11, 0x00


	//----- nvinfo : EIATTR_KPARAM_INFO
	.align		4
.L_53:
        /*0158*/ 	.byte	0x04, 0x17
        /*015a*/ 	.short	(.L_55 - .L_54)
.L_54:
        /*015c*/ 	.word	0x00000000
        /*0160*/ 	.short	0x0006
        /*0162*/ 	.short	0x0018
        /*0164*/ 	.byte	0x00, 0xf0, 0x11, 0x00


	//----- nvinfo : EIATTR_KPARAM_INFO
	.align		4
.L_55:
        /*0168*/ 	.byte	0x04, 0x17
        /*016a*/ 	.short	(.L_57 - .L_56)
.L_56:
        /*016c*/ 	.word	0x00000000
        /*0170*/ 	.short	0x0005
        /*0172*/ 	.short	0x0014
        /*0174*/ 	.byte	0x00, 0xf0, 0x11, 0x00


	//----- nvinfo : EIATTR_KPARAM_INFO
	.align		4
.L_57:
        /*0178*/ 	.byte	0x04, 0x17
        /*017a*/ 	.short	(.L_59 - .L_58)
.L_58:
        /*017c*/ 	.word	0x00000000
        /*0180*/ 	.short	0x0004
        /*0182*/ 	.short	0x0010
        /*0184*/ 	.byte	0x00, 0xf0, 0x11, 0x00


	//----- nvinfo : EIATTR_KPARAM_INFO
	.align		4
.L_59:
        /*0188*/ 	.byte	0x04, 0x17
        /*018a*/ 	.short	(.L_61 - .L_60)
.L_60:
        /*018c*/ 	.word	0x00000000
        /*0190*/ 	.short	0x0003
        /*0192*/ 	.short	0x000c
        /*0194*/ 	.byte	0x00, 0xf0, 0x11, 0x00


	//----- nvinfo : EIATTR_KPARAM_INFO
	.align		4
.L_61:
        /*0198*/ 	.byte	0x04, 0x17
        /*019a*/ 	.short	(.L_63 - .L_62)
.L_62:
        /*019c*/ 	.word	0x00000000
        /*01a0*/ 	.short	0x0002
        /*01a2*/ 	.short	0x0008
        /*01a4*/ 	.byte	0x00, 0xf0, 0x11, 0x00


	//----- nvinfo : EIATTR_KPARAM_INFO
	.align		4
.L_63:
        /*01a8*/ 	.byte	0x04, 0x17
        /*01aa*/ 	.short	(.L_65 - .L_64)
.L_64:
        /*01ac*/ 	.word	0x00000000
        /*01b0*/ 	.short	0x0001
        /*01b2*/ 	.short	0x0004
        /*01b4*/ 	.byte	0x00, 0xf0, 0x11, 0x00


	//----- nvinfo : EIATTR_KPARAM_INFO
	.align		4
.L_65:
        /*01b8*/ 	.byte	0x04, 0x17
        /*01ba*/ 	.short	(.L_67 - .L_66)
.L_66:
        /*01bc*/ 	.word	0x00000000
        /*01c0*/ 	.short	0x0000
        /*01c2*/ 	.short	0x0000
        /*01c4*/ 	.byte	0x00, 0xf0, 0x11, 0x00


	//----- nvinfo : EIATTR_SPARSE_MMA_MASK
	.align		4
.L_67:
        /*01c8*/ 	.byte	0x03, 0x50
        /*01ca*/ 	.short	0x0000


	//----- nvinfo : EIATTR_MAXREG_COUNT
	.align		4
        /*01cc*/ 	.byte	0x03, 0x1b
        /*01ce*/ 	.short	0x00ff


	//----- nvinfo : EIATTR_EXTERNS
	.align		4
        /*01d0*/ 	.byte	0x04, 0x0f
        /*01d2*/ 	.short	(.L_69 - .L_68)


	//   ....[0]....
	.align		4
.L_68:
        /*01d4*/ 	.word	index@(vprintf)


	//----- nvinfo : EIATTR_MERCURY_ISA_VERSION
	.align		4
.L_69:
        /*01d8*/ 	.byte	0x03, 0x5f
        /*01da*/ 	.short	0x0101


	//----- nvinfo : EIATTR_VRC_CTA_INIT_COUNT
	.align		4
        /*01dc*/ 	.byte	0x02, 0x4a
	.zero		1
	.zero		1


	//----- nvinfo : EIATTR_SYSCALL_OFFSETS
	.align		4
        /*01e0*/ 	.byte	0x04, 0x46
        /*01e2*/ 	.short	(.L_71 - .L_70)


	//   ....[0]....
.L_70:
        /*01e4*/ 	.word	0x000019b0


	//----- nvinfo : EIATTR_EXIT_INSTR_OFFSETS
	.align		4
.L_71:
        /*01e8*/ 	.byte	0x04, 0x1c
        /*01ea*/ 	.short	(.L_73 - .L_72)


	//   ....[0]....
.L_72:
        /*01ec*/ 	.word	0x000019c0


	//----- nvinfo : EIATTR_CRS_STACK_SIZE
	.align		4
.L_73:
        /*01f0*/ 	.byte	0x04, 0x1e
        /*01f2*/ 	.short	(.L_75 - .L_74)
.L_74:
        /*01f4*/ 	.word	0x00000000


	//----- nvinfo : EIATTR_CBANK_PARAM_SIZE
	.align		4
.L_75:
        /*01f8*/ 	.byte	0x03, 0x19
        /*01fa*/ 	.short	0x0070


	//----- nvinfo : EIATTR_PARAM_CBANK
	.align		4
        /*01fc*/ 	.byte	0x04, 0x0a
        /*01fe*/ 	.short	(.L_77 - .L_76)
	.align		4
.L_76:
        /*0200*/ 	.word	index@(.nv.constant0._Z7computefiifffffffffffffffffffffffff)
        /*0204*/ 	.short	0x0380
        /*0206*/ 	.short	0x0070


	//----- nvinfo : EIATTR_SW_WAR
	.align		4
.L_77:
        /*0208*/ 	.byte	0x04, 0x36
        /*020a*/ 	.short	(.L_79 - .L_78)
.L_78:
        /*020c*/ 	.word	0x00000008
.L_79:


//--------------------- .nv.callgraph             --------------------------
	.section	.nv.callgraph,"",@"SHT_CUDA_CALLGRAPH"
	.align	4
	.sectionentsize	8
	.align		4
        /*0000*/ 	.word	0x00000000
	.align		4
        /*0004*/ 	.word	0xffffffff
	.align		4
        /*0008*/ 	.word	index@(_Z7computefiifffffffffffffffffffffffff)
	.align		4
        /*000c*/ 	.word	index@(vprintf)
	.align		4
        /*0010*/ 	.word	0x00000000
	.align		4
        /*0014*/ 	.word	0xfffffffe
	.align		4
        /*0018*/ 	.word	0x00000000
	.align		4
        /*001c*/ 	.word	0xfffffffd
	.align		4
        /*0020*/ 	.word	0x00000000
	.align		4
        /*0024*/ 	.word	0xfffffffc


//--------------------- .nv.constant4             --------------------------
	.section	.nv.constant4,"a",@progbits
	.align	8
	.align		8
.nv.constant4:
        /*0000*/ 	.dword	vprintf
	.align		8
        /*0008*/ 	.dword	$str
	.align		8
        /*0010*/ 	.dword	__cudart_i2opi_f


//--------------------- .text._Z7computefiifffffffffffffffffffffffff --------------------------
	.section	.text._Z7computefiifffffffffffffffffffffffff,"ax",@progbits
	.align	128
        .global         _Z7computefiifffffffffffffffffffffffff
        .type           _Z7computefiifffffffffffffffffffffffff,@function
        .size           _Z7computefiifffffffffffffffffffffffff,(.L_x_36 - _Z7computefiifffffffffffffffffffffffff)
        .other          _Z7computefiifffffffffffffffffffffffff,@"STO_CUDA_ENTRY STV_DEFAULT"
_Z7computefiifffffffffffffffffffffffff:
.text._Z7computefiifffffffffffffffffffffffff:
[----:B------:R-:W0:Y:S01]  /*0000*/  LDC R1, c[0x0][0x37c] ;  /* 0x0000df00ff017b82 */ /* 0x000e220000000800 */
[----:B------:R-:W1:Y:S07]  /*0010*/  LDCU UR4, c[0x0][0x384] ;  /* 0x00007080ff0477ac */ /* 0x000e6e0008000800 */
[----:B------:R-:W2:Y:S01]  /*0020*/  LDC R6, c[0x0][0x2f8] ;  /* 0x0000be00ff067b82 */ /* 0x000ea20000000800 */
[----:B0-----:R-:W-:Y:S01]  /*0030*/  IADD3 R1, PT, PT, R1, -0x28, RZ ;  /* 0xffffffd801017810 */ /* 0x001fe20007ffe0ff */
[----:B------:R-:W0:Y:S01]  /*0040*/  LDCU UR5, c[0x0][0x380] ;  /* 0x00007000ff0577ac */ /* 0x000e220008000800 */
[----:B------:R-:W3:Y:S01]  /*0050*/  LDCU UR8, c[0x0][0x2fc] ;  /* 0x00005f80ff0877ac */ /* 0x000ee20008000800 */
[----:B-1----:R-:W-:Y:S01]  /*0060*/  UISETP.GE.AND UP0, UPT, UR4, 0x1, UPT ;  /* 0x000000010400788c */ /* 0x002fe2000bf06270 */
[----:B0-----:R-:W-:-:S08]  /*0070*/  IMAD.U32 R0, RZ, RZ, UR5 ;  /* 0x00000005ff007e24 */ /* 0x001fd0000f8e00ff */
[----:B--23--:R-:W-:Y:S05]  /*0080*/  BRA.U !UP0, `(.L_x_0) ;  /* 0x0000001908207547 */ /* 0x00cfea000b800000 */
[----:B------:R-:W0:Y:S01]  /*0090*/  LDC R8, c[0x0][0x39c] ;  /* 0x0000e700ff087b82 */ /* 0x000e220000000800 */
[----:B------:R-:W-:Y:S01]  /*00a0*/  HFMA2 R3, -RZ, RZ, 0.186767578125, -0.35205078125 ;  /* 0x31fab5a2ff037431 */ /* 0x000fe200000001ff */
[----:B------:R-:W1:Y:S01]  /*00b0*/  LDCU UR4, c[0x0][0x388] ;  /* 0x00007100ff0477ac */ /* 0x000e620008000800 */
[----:B------:R-:W-:-:S04]  /*00c0*/  IMAD.MOV.U32 R2, RZ, RZ, 0x4d02b379 ;  /* 0x4d02b379ff027424 */ /* 0x000fc800078e00ff */
[----:B------:R-:W-:-:S04]  /*00d0*/  FFMA R2, R3, -R2, 1 ;  /* 0x3f80000003027423 */ /* 0x000fc80000000802 */
[----:B------:R-:W-:Y:S01]  /*00e0*/  FFMA R2, R2, R3, 7.2966068742630341148e-09 ;  /* 0x31fab5a202027423 */ /* 0x000fe20000000003 */
[----:B-1----:R-:W-:Y:S01]  /*00f0*/  UISETP.GE.AND UP0, UPT, UR4, 0x1, UPT ;  /* 0x000000010400788c */ /* 0x002fe2000bf06270 */
[----:B0-----:R-:W0:Y:S02]  /*0100*/  FCHK P0, R8, 137050000 ;  /* 0x4d02b37908007902 */ /* 0x001e240000000000 */
[----:B------:R-:W-:-:S04]  /*0110*/  FFMA R3, R2, R8, RZ ;  /* 0x0000000802037223 */ /* 0x000fc800000000ff */
[----:B------:R-:W-:-:S04]  /*0120*/  FFMA R4, R3, -137050000, R8 ;  /* 0xcd02b37903047823 */ /* 0x000fc80000000008 */
[----:B------:R-:W-:Y:S01]  /*0130*/  FFMA R3, R2, R4, R3 ;  /* 0x0000000402037223 */ /* 0x000fe20000000003 */
[----:B0-----:R-:W-:Y:S06]  /*0140*/  @!P0 BRA `(.L_x_1) ;  /* 0x0000000000188947 */ /* 0x001fec0003800000 */
[----:B------:R-:W0:Y:S01]  /*0150*/  LDCU UR4, c[0x0][0x39c] ;  /* 0x00007380ff0477ac */ /* 0x000e220008000800 */
[----:B------:R-:W-:Y:S02]  /*0160*/  MOV R3, 0x4d02b379 ;  /* 0x4d02b37900037802 */ /* 0x000fe40000000f00 */
[----:B------:R-:W-:Y:S01]  /*0170*/  MOV R21, 0x1a0 ;  /* 0x000001a000157802 */ /* 0x000fe20000000f00 */
[----:B0-----:R-:W-:-:S07]  /*0180*/  IMAD.U32 R2, RZ, RZ, UR4 ;  /* 0x00000004ff027e24 */ /* 0x001fce000f8e00ff */
[----:B------:R-:W-:Y:S05]  /*0190*/  CALL.REL.NOINC `($__internal_0_$__cuda_sm3x_div_rn_noftz_f32_slowpath) ;  /* 0x00000018000c7944 */ /* 0x000fea0003c00000 */
[----:B------:R-:W-:-:S07]  /*01a0*/  MOV R3, R8 ;  /* 0x0000000800037202 */ /* 0x000fce0000000f00 */
.L_x_1:
[----:B------:R-:W0:Y:S01]  /*01b0*/  LDC R8, c[0x0][0x3c0] ;  /* 0x0000f000ff087b82 */ /* 0x000e220000000800 */
[----:B------:R-:W1:Y:S01]  /*01c0*/  LDCU UR6, c[0x0][0x3bc] ;  /* 0x00007780ff0677ac */ /* 0x000e620008000800 */
[----:B------:R-:W2:Y:S01]  /*01d0*/  LDCU UR4, c[0x0][0x398] ;  /* 0x00007300ff0477ac */ /* 0x000ea20008000800 */
[----:B------:R-:W3:Y:S01]  /*01e0*/  LDCU UR5, c[0x0][0x3a0] ;  /* 0x00007400ff0577ac */ /* 0x000ee20008000800 */
[----:B-1----:R-:W-:Y:S02]  /*01f0*/  IMAD.U32 R9, RZ, RZ, UR6 ;  /* 0x00000006ff097e24 */ /* 0x002fe4000f8e00ff */
[----:B--2---:R-:W-:Y:S01]  /*0200*/  FADD R3, R3, UR4 ;  /* 0x0000000403037e21 */ /* 0x004fe20008000000 */
[----:B0-----:R-:W0:Y:S08]  /*0210*/  MUFU.RCP R2, R8 ;  /* 0x0000000800027308 */ /* 0x001e300000001000 */
[----:B------:R-:W1:Y:S01]  /*0220*/  FCHK P0, R9, R8 ;  /* 0x0000000809007302 */ /* 0x000e620000000000 */
[----:B0-----:R-:W-:-:S04]  /*0230*/  FFMA R5, R2, -R8, 1 ;  /* 0x3f80000002057423 */ /* 0x001fc80000000808 */
[----:B------:R-:W-:Y:S01]  /*0240*/  FFMA R2, R2, R5, R2 ;  /* 0x0000000502027223 */ /* 0x000fe20000000002 */
[----:B---3--:R-:W-:-:S03]  /*0250*/  FADD R5, R3, -UR5 ;  /* 0x8000000503057e21 */ /* 0x008fc60008000000 */
[----:B------:R-:W-:-:S04]  /*0260*/  FFMA R7, R2, UR6, RZ ;  /* 0x0000000602077c23 */ /* 0x000fc800080000ff */
[----:B------:R-:W-:-:S04]  /*0270*/  FFMA R4, R7, -R8, UR6 ;  /* 0x0000000607047e23 */ /* 0x000fc80008000808 */
[----:B------:R-:W-:Y:S01]  /*0280*/  FFMA R7, R2, R4, R7 ;  /* 0x0000000402077223 */ /* 0x000fe20000000007 */
[----:B-1----:R-:W-:Y:S06]  /*0290*/  @!P0 BRA `(.L_x_2) ;  /* 0x00000000001c8947 */ /* 0x002fec0003800000 */
[----:B------:R-:W0:Y:S01]  /*02a0*/  LDCU UR4, c[0x0][0x3bc] ;  /* 0x00007780ff0477ac */ /* 0x000e220008000800 */
[----:B------:R-:W-:Y:S01]  /*02b0*/  MOV R21, 0x300 ;  /* 0x0000030000157802 */ /* 0x000fe20000000f00 */
[----:B------:R-:W1:Y:S01]  /*02c0*/  LDCU UR5, c[0x0][0x3c0] ;  /* 0x00007800ff0577ac */ /* 0x000e620008000800 */
[----:B0-----:R-:W-:Y:S01]  /*02d0*/  MOV R2, UR4 ;  /* 0x0000000400027c02 */ /* 0x001fe20008000f00 */
[----:B-1----:R-:W-:-:S07]  /*02e0*/  IMAD.U32 R3, RZ, RZ, UR5 ;  /* 0x00000005ff037e24 */ /* 0x002fce000f8e00ff */
[----:B------:R-:W-:Y:S05]  /*02f0*/  CALL.REL.NOINC `($__internal_0_$__cuda_sm3x_div_rn_noftz_f32_slowpath) ;  /* 0x0000001400b47944 */ /* 0x000fea0003c00000 */
[----:B------:R-:W-:-:S07]  /*0300*/  MOV R7, R8 ;  /* 0x0000000800077202 */ /* 0x000fce0000000f00 */
.L_x_2:
[----:B------:R-:W0:Y:S08]  /*0310*/  LDC R17, c[0x0][0x3e4] ;  /* 0x0000f900ff117b82 */ /* 0x000e300000000800 */
[----:B------:R-:W1:Y:S08]  /*0320*/  LDC.64 R10, c[0x0][0x3c8] ;  /* 0x0000f200ff0a7b82 */ /* 0x000e700000000a00 */
[----:B------:R-:W2:Y:S01]  /*0330*/  LDC.64 R12, c[0x0][0x3d0] ;  /* 0x0000f400ff0c7b82 */ /* 0x000ea20000000a00 */
[----:B0-----:R-:W0:Y:S07]  /*0340*/  MUFU.RCP R2, R17 ;  /* 0x0000001100027308 */ /* 0x001e2e0000001000 */
[----:B------:R-:W3:Y:S01]  /*0350*/  LDC.64 R14, c[0x0][0x3d8] ;  /* 0x0000f600ff0e7b82 */ /* 0x000ee20000000a00 */
[----:B------:R-:W4:Y:S01]  /*0360*/  FCHK P0, RZ, R17 ;  /* 0x00000011ff007302 */ /* 0x000f220000000000 */
[----:B-1----:R-:W-:Y:S01]  /*0370*/  FADD R4, R10, R11 ;  /* 0x0000000b0a047221 */ /* 0x002fe20000000000 */
[----:B0-----:R-:W-:-:S04]  /*0380*/  FFMA R3, R2, -R17, 1 ;  /* 0x3f80000002037423 */ /* 0x001fc80000000811 */
[----:B------:R-:W-:Y:S01]  /*0390*/  FFMA R9, R2, R3, R2 ;  /* 0x0000000302097223 */ /* 0x000fe20000000002 */
[----:B--2---:R-:W-:-:S03]  /*03a0*/  FMUL R3, R12, R13 ;  /* 0x0000000d0c037220 */ /* 0x004fc60000400000 */
[----:B------:R-:W-:Y:S01]  /*03b0*/  FFMA R2, RZ, R9, RZ ;  /* 0x00000009ff027223 */ /* 0x000fe200000000ff */
[----:B---3--:R-:W-:-:S03]  /*03c0*/  FADD R8, R14, R15 ;  /* 0x0000000f0e087221 */ /* 0x008fc60000000000 */
[----:B------:R-:W-:Y:S01]  /*03d0*/  FFMA R10, R2, -R17, RZ ;  /* 0x80000011020a7223 */ /* 0x000fe200000000ff */
[----:B------:R-:W-:-:S03]  /*03e0*/  FFMA R4, -R3, R8, R4 ;  /* 0x0000000803047223 */ /* 0x000fc60000000104 */
[----:B------:R-:W-:Y:S01]  /*03f0*/  FFMA R2, R9, R10, R2 ;  /* 0x0000000a09027223 */ /* 0x000fe20000000002 */
[----:B----4-:R-:W-:Y:S06]  /*0400*/  @!P0 BRA `(.L_x_3) ;  /* 0x0000000000188947 */ /* 0x010fec0003800000 */
[----:B------:R-:W0:Y:S01]  /*0410*/  LDCU UR4, c[0x0][0x3e4] ;  /* 0x00007c80ff0477ac */ /* 0x000e220008000800 */
[----:B------:R-:W-:Y:S01]  /*0420*/  IMAD.MOV.U32 R2, RZ, RZ, RZ ;  /* 0x000000ffff027224 */ /* 0x000fe200078e00ff */
[----:B------:R-:W-:Y:S02]  /*0430*/  MOV R21, 0x460 ;  /* 0x0000046000157802 */ /* 0x000fe40000000f00 */
[----:B0-----:R-:W-:-:S07]  /*0440*/  MOV R3, UR4 ;  /* 0x0000000400037c02 */ /* 0x001fce0008000f00 */
[----:B------:R-:W-:Y:S05]  /*0450*/  CALL.REL.NOINC `($__internal_0_$__cuda_sm3x_div_rn_noftz_f32_slowpath) ;  /* 0x00000014005c7944 */ /* 0x000fea0003c00000 */
[----:B------:R-:W-:-:S07]  /*0460*/  MOV R2, R8 ;  /* 0x0000000800027202 */ /* 0x000fce0000000f00 */
.L_x_3:
[----:B------:R-:W-:Y:S05]  /*0470*/  BRA.U !UP0, `(.L_x_0) ;  /* 0x0000001508247547 */ /* 0x000fea000b800000 */
[----:B------:R-:W0:Y:S01]  /*0480*/  LDC R19, c[0x0][0x3e0] ;  /* 0x0000f800ff137b82 */ /* 0x000e220000000800 */
[----:B------:R-:W-:Y:S01]  /*0490*/  FADD R2, R2, 1.64689996855150993269e+34 ;  /* 0x784aff0002027421 */ /* 0x000fe20000000000 */
[----:B------:R-:W1:Y:S01]  /*04a0*/  LDCU UR4, c[0x0][0x3b4] ;  /* 0x00007680ff0477ac */ /* 0x000e620008000800 */
[C---:B------:R-:W-:Y:S01]  /*04b0*/  FMNMX R3, |R4|.reuse, 1.06259999475465558371e+35, !PT ;  /* 0x79a3b82e04037809 */ /* 0x040fe20007800200 */
[----:B------:R-:W-:Y:S01]  /*04c0*/  HFMA2 R20, -RZ, RZ, 0.96630859375, -0.0022525787353515625 ;  /* 0x3bbb989dff147431 */ /* 0x000fe200000001ff */
[----:B------:R-:W-:Y:S01]  /*04d0*/  MOV R11, 0x437c0000 ;  /* 0x437c0000000b7802 */ /* 0x000fe20000000f00 */
[----:B------:R-:W-:Y:S01]  /*04e0*/  IMAD.MOV.U32 R25, RZ, RZ, 0x3f6ee581 ;  /* 0x3f6ee581ff197424 */ /* 0x000fe200078e00ff */
[----:B------:R-:W2:Y:S01]  /*04f0*/  MUFU.RCP R10, R3 ;  /* 0x00000003000a7308 */ /* 0x000ea20000001000 */
[----:B------:R-:W1:Y:S01]  /*0500*/  LDC R9, c[0x0][0x3b8] ;  /* 0x0000ee00ff097b82 */ /* 0x000e620000000800 */
[----:B------:R-:W-:Y:S01]  /*0510*/  FSETP.GT.AND P2, PT, |R4|, 1.06259999475465558371e+35, PT ;  /* 0x79a3b82e0400780b */ /* 0x000fe20003f44200 */
[----:B------:R-:W3:Y:S06]  /*0520*/  LDCU.64 UR10, c[0x0][0x358] ;  /* 0x00006b00ff0a77ac */ /* 0x000eec0008000a00 */
[----:B------:R-:W4:Y:S01]  /*0530*/  LDC.64 R12, c[0x0][0x3c8] ;  /* 0x0000f200ff0c7b82 */ /* 0x000f220000000a00 */
[----:B0-----:R-:W-:Y:S01]  /*0540*/  FFMA R19, R2, -1.5491999613661501577e-35, R19 ;  /* 0x85a4bd3c02137823 */ /* 0x001fe20000000013 */
[----:B------:R-:W-:-:S06]  /*0550*/  IMAD.MOV.U32 R2, RZ, RZ, 0x3b2090aa ;  /* 0x3b2090aaff027424 */ /* 0x000fcc00078e00ff */
[----:B------:R-:W0:Y:S01]  /*0560*/  LDC.64 R16, c[0x0][0x3d8] ;  /* 0x0000f600ff107b82 */ /* 0x000e220000000a00 */
[----:B------:R-:W5:Y:S01]  /*0570*/  MUFU.RCP R18, |R19| ;  /* 0x4000001300127308 */ /* 0x000f620000001000 */
[----:B------:R-:W-:Y:S01]  /*0580*/  FSETP.GT.AND P0, PT, |R19|, 1, PT ;  /* 0x3f8000001300780b */ /* 0x000fe20003f04200 */
[----:B-1----:R-:W-:Y:S01]  /*0590*/  FADD R9, -R9, UR4 ;  /* 0x0000000409097e21 */ /* 0x002fe20008000100 */
[----:B------:R-:W-:-:S04]  /*05a0*/  UMOV UR4, URZ ;  /* 0x000000ff00047c82 */ /* 0x000fc80008000000 */
[----:B------:R-:W1:Y:S01]  /*05b0*/  LDC.64 R14, c[0x0][0x3d0] ;  /* 0x0000f400ff0e7b82 */ /* 0x000e620000000a00 */
[----:B------:R-:W-:-:S04]  /*05c0*/  FFMA.SAT R20, R9, R20, 0.5 ;  /* 0x3f00000009147423 */ /* 0x000fc80000002014 */
[----:B------:R-:W-:Y:S01]  /*05d0*/  FFMA.RM R20, R20, R11, 12582913 ;  /* 0x4b40000114147423 */ /* 0x000fe2000000400b */
[----:B--2---:R-:W-:Y:S01]  /*05e0*/  FFMA R11, -R3, R10, 1 ;  /* 0x3f800000030b7423 */ /* 0x004fe2000000010a */
[----:B----4-:R-:W-:Y:S02]  /*05f0*/  FADD R12, R12, R13 ;  /* 0x0000000d0c0c7221 */ /* 0x010fe40000000000 */
[----:B------:R-:W-:Y:S01]  /*0600*/  FADD R8, R20, -12583039 ;  /* 0xcb40007f14087421 */ /* 0x000fe20000000000 */
[----:B-----5:R-:W-:Y:S01]  /*0610*/  FSEL R18, R18, |R19|, P0 ;  /* 0x4000001312127208 */ /* 0x020fe20000000000 */
[----:B------:R-:W-:Y:S02]  /*0620*/  FFMA R23, R10, R11, R10 ;  /* 0x0000000b0a177223 */ /* 0x000fe4000000000a */
[----:B------:R-:W2:Y:S01]  /*0630*/  LDC.64 R10, c[0x0][0x3e8] ;  /* 0x0000fa00ff0a7b82 */ /* 0x000ea20000000a00 */
[----:B------:R-:W-:Y:S01]  /*0640*/  FFMA R8, R9, 1.4426950216293334961, -R8 ;  /* 0x3fb8aa3b09087823 */ /* 0x000fe20000000808 */
[----:B------:R-:W-:Y:S01]  /*0650*/  FMUL R21, R18, R18 ;  /* 0x0000001212157220 */ /* 0x000fe20000400000 */
[----:B0-----:R-:W-:-:S02]  /*0660*/  FADD R13, R16, R17 ;  /* 0x00000011100d7221 */ /* 0x001fc40000000000 */
[----:B------:R-:W-:Y:S01]  /*0670*/  FFMA R22, R9, 1.925963033500011079e-08, R8 ;  /* 0x32a5706009167823 */ /* 0x000fe20000000008 */
[C---:B------:R-:W-:Y:S02]  /*0680*/  FFMA R2, R21.reuse, R2, -0.014396979473531246185 ;  /* 0xbc6be14f15027423 */ /* 0x040fe40000000002 */
[----:B------:R-:W0:Y:S02]  /*0690*/  LDC.64 R8, c[0x0][0x390] ;  /* 0x0000e400ff087b82 */ /* 0x000e240000000a00 */
[C---:B------:R-:W-:Y:S01]  /*06a0*/  FFMA R2, R21.reuse, R2, 0.039849750697612762451 ;  /* 0x3d23397e15027423 */ /* 0x040fe20000000002 */
[----:B------:R-:W4:Y:S01]  /*06b0*/  MUFU.EX2 R22, R22 ;  /* 0x0000001600167308 */ /* 0x000f220000000800 */
[----:B-1----:R-:W-:Y:S02]  /*06c0*/  FMUL R15, R14, R15 ;  /* 0x0000000f0e0f7220 */ /* 0x002fe40000400000 */
[----:B------:R-:W-:Y:S02]  /*06d0*/  FFMA R2, R21, R2, -0.072529748082160949707 ;  /* 0xbd948a7a15027423 */ /* 0x000fe40000000002 */
[----:B------:R-:W-:-:S02]  /*06e0*/  FFMA R15, -R15, R13, R12 ;  /* 0x0000000d0f0f7223 */ /* 0x000fc4000000010c */
[----:B------:R-:W-:Y:S02]  /*06f0*/  FFMA R2, R21, R2, 0.10518480092287063599 ;  /* 0x3dd76b2115027423 */ /* 0x000fe40000000002 */
[----:B------:R-:W-:Y:S02]  /*0700*/  FADD R12, |R15|, 1.06259999475465558371e+35 ;  /* 0x79a3b82e0f0c7421 */ /* 0x000fe40000000200 */
[C---:B------:R-:W-:Y:S01]  /*0710*/  FFMA R2, R21.reuse, R2, -0.14171802997589111328 ;  /* 0xbe111e8815027423 */ /* 0x040fe20000000002 */
[----:B--2---:R-:W-:Y:S01]  /*0720*/  FADD R10, R10, R11 ;  /* 0x0000000b0a0a7221 */ /* 0x004fe20000000000 */
[----:B------:R-:W-:Y:S02]  /*0730*/  HFMA2 R11, -RZ, RZ, 2.04296875, -15.78125 ;  /* 0x4016cbe4ff0b7431 */ /* 0x000fe400000001ff */
[----:B------:R-:W-:Y:S01]  /*0740*/  FFMA R2, R21, R2, 0.19988775253295898438 ;  /* 0x3e4caf6015027423 */ /* 0x000fe20000000002 */
[----:B------:R-:W-:-:S03]  /*0750*/  FADD R13, R10, 1.6815581571897804851e-44 ;  /* 0x0000000c0a0d7421 */ /* 0x000fc60000000000 */
[C---:B------:R-:W-:Y:S01]  /*0760*/  FFMA R24, R21.reuse, R2, -0.33332940936088562012 ;  /* 0xbeaaaa2715187423 */ /* 0x040fe20000000002 */
[----:B------:R-:W-:Y:S01]  /*0770*/  FSEL R2, |R4|, 1.06259999475465558371e+35, !P2 ;  /* 0x79a3b82e04027808 */ /* 0x000fe20005000200 */
[----:B0-----:R-:W-:Y:S02]  /*0780*/  FMUL R8, R8, 1.4068999811749459509e-36 ;  /* 0x03ef5f2308087820 */ /* 0x001fe40000400000 */
[----:B------:R-:W-:Y:S02]  /*0790*/  FMUL R21, R21, R24 ;  /* 0x0000001815157220 */ /* 0x000fe40000400000 */
[----:B------:R-:W-:Y:S01]  /*07a0*/  FFMA R24, R2, R23, RZ ;  /* 0x0000001702187223 */ /* 0x000fe200000000ff */
[----:B------:R-:W-:Y:S01]  /*07b0*/  FFMA R14, R8, R9, 192.2899932861328125 ;  /* 0x43404a3d080e7423 */ /* 0x000fe20000000009 */
[----:B------:R-:W-:Y:S01]  /*07c0*/  FFMA R4, R18, R21, R18 ;  /* 0x0000001512047223 */ /* 0x000fe20000000012 */
[----:B------:R-:W-:Y:S01]  /*07d0*/  SHF.L.U32 R21, R20, 0x17, RZ ;  /* 0x0000001714157819 */ /* 0x000fe200000006ff */
[----:B------:R-:W-:-:S02]  /*07e0*/  FFMA R18, -R3, R24, R2 ;  /* 0x0000001803127223 */ /* 0x000fc40000000102 */
[----:B------:R-:W-:Y:S01]  /*07f0*/  @P0 FFMA R4, R25, 1.6832555532455444336, -R4 ;  /* 0x3fd774eb19040823 */ /* 0x000fe20000000804 */
[----:B------:R-:W-:Y:S01]  /*0800*/  FSETP.NAN.AND P0, PT, |R19|, |R19|, PT ;  /* 0x400000131300720b */ /* 0x000fe20003f08200 */
[----:B------:R-:W-:Y:S01]  /*0810*/  FFMA R18, R23, R18, R24 ;  /* 0x0000001217127223 */ /* 0x000fe20000000018 */
[----:B----4-:R-:W-:Y:S02]  /*0820*/  FMUL R16, R21, R22 ;  /* 0x0000001615107220 */ /* 0x010fe40000400000 */
[----:B------:R-:W-:-:S04]  /*0830*/  LOP3.LUT R19, R4, 0x80000000, R19, 0xb8, !PT ;  /* 0x8000000004137812 */ /* 0x000fc800078eb813 */
[----:B------:R-:W-:-:S04]  /*0840*/  FSEL R17, R19, R4, !P0 ;  /* 0x0000000413117208 */ /* 0x000fc80004000000 */
[----:B------:R-:W0:Y:S01]  /*0850*/  FCHK P0, R2, R3 ;  /* 0x0000000302007302 */ /* 0x000e220000000000 */
[----:B------:R-:W-:-:S04]  /*0860*/  ISETP.GE.AND P3, PT, R17, RZ, PT ;  /* 0x000000ff1100720c */ /* 0x000fc80003f66270 */
[----:B------:R-:W-:Y:S02]  /*0870*/  FSEL R11, R11, 0.78539818525314331055, !P3 ;  /* 0x3f490fdb0b0b7808 */ /* 0x000fe40005800000 */
[----:B------:R-:W-:Y:S01]  /*0880*/  FSEL R10, RZ, 3.1415927410125732422, P3 ;  /* 0x40490fdbff0a7808 */ /* 0x000fe20001800000 */
[----:B0--3--:R-:W-:Y:S06]  /*0890*/  @!P0 BRA `(.L_x_4) ;  /* 0x00000000000c8947 */ /* 0x009fec0003800000 */
[----:B------:R-:W-:-:S07]  /*08a0*/  MOV R21, 0x8c0 ;  /* 0x000008c000157802 */ /* 0x000fce0000000f00 */
[----:B------:R-:W-:Y:S05]  /*08b0*/  CALL.REL.NOINC `($__internal_0_$__cuda_sm3x_div_rn_noftz_f32_slowpath) ;  /* 0x0000001000447944 */ /* 0x000fea0003c00000 */
[----:B------:R-:W-:-:S07]  /*08c0*/  IMAD.MOV.U32 R18, RZ, RZ, R8 ;  /* 0x000000ffff127224 */ /* 0x000fce00078e0008 */
.L_x_4:
[----:B------:R-:W-:-:S05]  /*08d0*/  UMOV UR5, URZ ;  /* 0x000000ff00057c82 */ /* 0x000fca0008000000 */
.L_x_22:
[----:B------:R-:W0:Y:S01]  /*08e0*/  LDCU UR6, c[0x0][0x388] ;  /* 0x00007100ff0677ac */ /* 0x000e220008000800 */
[----:B------:R-:W-:Y:S01]  /*08f0*/  FSETP.GT.AND P0, PT, R0, 1.6807999854347814968e-19, PT ;  /* 0x20466f100000780b */ /* 0x000fe20003f04000 */
[----:B------:R-:W-:Y:S01]  /*0900*/  BSSY.RECONVERGENT B0, `(.L_x_5) ;  /* 0x00000fb000007945 */ /* 0x000fe20003800200 */
[----:B------:R-:W-:-:S04]  /*0910*/  UIADD3 UR5, UPT, UPT, UR5, 0x1, URZ ;  /* 0x0000000105057890 */ /* 0x000fc8000fffe0ff */
[----:B0-----:R-:W-:-:S07]  /*0920*/  UISETP.NE.AND UP0, UPT, UR5, UR6, UPT ;  /* 0x000000060500728c */ /* 0x001fce000bf05270 */
[----:B------:R-:W-:Y:S05]  /*0930*/  @!P0 BRA `(.L_x_6) ;  /* 0x0000000c00dc8947 */ /* 0x000fea0003800000 */
[----:B------:R-:W0:Y:S01]  /*0940*/  LDC R3, c[0x0][0x38c] ;  /* 0x0000e300ff037b82 */ /* 0x000e220000000800 */
[----:B------:R-:W-:Y:S01]  /*0950*/  BSSY.RECONVERGENT B1, `(.L_x_7) ;  /* 0x0000016000017945 */ /* 0x000fe20003800200 */
[----:B0-----:R-:W-:-:S04]  /*0960*/  FFMA R3, R3, -1.7193999419591793051e-36, R0 ;  /* 0x8412453703037823 */ /* 0x001fc80000000000 */
[----:B------:R-:W-:-:S05]  /*0970*/  FADD R20, R3, R14 ;  /* 0x0000000e03147221 */ /* 0x000fca0000000000 */
[----:B------:R-:W-:-:S13]  /*0980*/  FSETP.GEU.AND P0, PT, R20, R5, PT ;  /* 0x000000051400720b */ /* 0x000fda0003f0e000 */
[----:B------:R-:W-:Y:S05]  /*0990*/  @P0 BRA `(.L_x_8) ;  /* 0x0000000000440947 */ /* 0x000fea0003800000 */
[----:B------:R-:W0:Y:S01]  /*09a0*/  MUFU.RCP R3, R16 ;  /* 0x0000001000037308 */ /* 0x000e220000001000 */
[----:B------:R-:W-:Y:S02]  /*09b0*/  UMOV UR6, 0x9 ;  /* 0x0000000900067882 */ /* 0x000fe40000000000 */
[----:B------:R-:W-:-:S05]  /*09c0*/  MOV R9, UR6 ;  /* 0x0000000600097c02 */ /* 0x000fca0008000f00 */
[----:B------:R-:W1:Y:S01]  /*09d0*/  FCHK P0, -R9, R16 ;  /* 0x0000001009007302 */ /* 0x000e620000000100 */
[----:B0-----:R-:W-:-:S04]  /*09e0*/  FFMA R0, -R16, R3, 1 ;  /* 0x3f80000010007423 */ /* 0x001fc80000000103 */
[----:B------:R-:W-:-:S04]  /*09f0*/  FFMA R0, R3, R0, R3 ;  /* 0x0000000003007223 */ /* 0x000fc80000000003 */
[----:B------:R-:W-:-:S04]  /*0a00*/  FFMA R3, R0, -1.2611686178923353638e-44, RZ ;  /* 0x8000000900037823 */ /* 0x000fc800000000ff */
[----:B------:R-:W-:-:S04]  /*0a10*/  FFMA R2, -R16, R3, -1.2611686178923353638e-44 ;  /* 0x8000000910027423 */ /* 0x000fc80000000103 */
[----:B------:R-:W-:Y:S01]  /*0a20*/  FFMA R0, R0, R2, R3 ;  /* 0x0000000200007223 */ /* 0x000fe20000000003 */
[----:B-1----:R-:W-:Y:S06]  /*0a30*/  @!P0 BRA `(.L_x_9) ;  /* 0x0000000000148947 */ /* 0x002fec0003800000 */
[----:B------:R-:W-:Y:S02]  /*0a40*/  HFMA2 R2, -RZ, RZ, -0.0 , 5.36441802978515625e-07 ;  /* 0x80000009ff027431 */ /* 0x000fe400000001ff */
[----:B------:R-:W-:Y:S01]  /*0a50*/  IMAD.MOV.U32 R3, RZ, RZ, R16 ;  /* 0x000000ffff037224 */ /* 0x000fe200078e0010 */
[----:B------:R-:W-:-:S07]  /*0a60*/  MOV R21, 0xa80 ;  /* 0x00000a8000157802 */ /* 0x000fce0000000f00 */
[----:B------:R-:W-:Y:S05]  /*0a70*/  CALL.REL.NOINC `($__internal_0_$__cuda_sm3x_div_rn_noftz_f32_slowpath) ;  /* 0x0000000c00d47944 */ /* 0x000fea0003c00000 */
[----:B------:R-:W-:-:S07]  /*0a80*/  MOV R0, R8 ;  /* 0x0000000800007202 */ /* 0x000fce0000000f00 */
.L_x_9:
[----:B------:R-:W0:Y:S02]  /*0a90*/  LDCU UR6, c[0x0][0x3b0] ;  /* 0x00007600ff0677ac */ /* 0x000e240008000800 */
[----:B0-----:R-:W-:-:S07]  /*0aa0*/  FADD R20, R0, UR6 ;  /* 0x0000000600147e21 */ /* 0x001fce0008000000 */
.L_x_8:
[----:B------:R-:W-:Y:S05]  /*0ab0*/  BSYNC.RECONVERGENT B1 ;  /* 0x0000000000017941 */ /* 0x000fea0003800200 */
.L_x_7:
[----:B------:R-:W-:Y:S02]  /*0ac0*/  HFMA2 R3, -RZ, RZ, 0.89990234375, 10328 ;  /* 0x3b33710bff037431 */ /* 0x000fe400000001ff */
[----:B------:R-:W-:Y:S01]  /*0ad0*/  FMUL R0, R18, R18 ;  /* 0x0000001212007220 */ /* 0x000fe20000400000 */
[----:B------:R-:W-:Y:S01]  /*0ae0*/  IMAD.MOV.U32 R2, RZ, RZ, 0x3fd774eb ;  /* 0x3fd774ebff027424 */ /* 0x000fe200078e00ff */
[----:B------:R-:W-:Y:S01]  /*0af0*/  FSETP.NEU.AND P0, PT, |R15|, 1.06259999475465558371e+35, PT ;  /* 0x79a3b82e0f00780b */ /* 0x000fe20003f0d200 */
[----:B------:R-:W-:Y:S01]  /*0b00*/  UMOV UR6, 0x2b9a ;  /* 0x00002b9a00067882 */ /* 0x000fe20000000000 */
[----:B------:R-:W-:Y:S01]  /*0b10*/  BSSY.RECONVERGENT B1, `(.L_x_10) ;  /* 0x000001e000017945 */ /* 0x000fe20003800200 */
[----:B------:R-:W-:Y:S01]  /*0b20*/  MOV R9, UR6 ;  /* 0x0000000600097c02 */ /* 0x000fe20008000f00 */
[----:B------:R-:W-:-:S04]  /*0b30*/  FFMA R3, R0, R3, -0.015681877732276916504 ;  /* 0xbc80774800037423 */ /* 0x000fc80000000003 */
[----:B------:R-:W-:-:S04]  /*0b40*/  FFMA R3, R0, R3, 0.042200751602649688721 ;  /* 0x3d2cdab200037423 */ /* 0x000fc80000000003 */
[----:B------:R-:W-:-:S04]  /*0b50*/  FFMA R3, R0, R3, -0.074792981147766113281 ;  /* 0xbd992d1000037423 */ /* 0x000fc80000000003 */
[----:B------:R-:W-:-:S04]  /*0b60*/  FFMA R3, R0, R3, 0.10640415549278259277 ;  /* 0x3dd9ea6c00037423 */ /* 0x000fc80000000003 */
[----:B------:R-:W-:-:S04]  /*0b70*/  FFMA R3, R0, R3, -0.14207722246646881104 ;  /* 0xbe117cb100037423 */ /* 0x000fc80000000003 */
[----:B------:R-:W-:-:S04]  /*0b80*/  FFMA R3, R0, R3, 0.19993925094604492188 ;  /* 0x3e4cbce000037423 */ /* 0x000fc80000000003 */
[----:B------:R-:W-:-:S04]  /*0b90*/  FFMA R3, R0, R3, -0.33333197236061096191 ;  /* 0xbeaaaa7d00037423 */ /* 0x000fc80000000003 */
[----:B------:R-:W-:-:S04]  /*0ba0*/  FMUL R3, R0, R3 ;  /* 0x0000000300037220 */ /* 0x000fc80000400000 */
[----:B------:R-:W-:-:S04]  /*0bb0*/  FFMA R3, R18, R3, R18 ;  /* 0x0000000312037223 */ /* 0x000fc80000000012 */
[C-C-:B------:R-:W-:Y:S01]  /*0bc0*/  FFMA R0, R2.reuse, 0.93318945169448852539, R3.reuse ;  /* 0x3f6ee58102007823 */ /* 0x140fe20000000003 */
[----:B------:R-:W-:-:S05]  /*0bd0*/  @!P2 FFMA R0, R2, 1.8663789033889770508, -R3 ;  /* 0x3feee5810200a823 */ /* 0x000fca0000000803 */
[----:B------:R-:W-:Y:S02]  /*0be0*/  FSEL R0, R0, 2.3561944961547851562, P0 ;  /* 0x4016cbe400007808 */ /* 0x000fe40000000000 */
[----:B------:R-:W-:Y:S02]  /*0bf0*/  FSETP.NAN.AND P0, PT, R12, R12, PT ;  /* 0x0000000c0c00720b */ /* 0x000fe40003f08000 */
[----:B------:R-:W-:-:S04]  /*0c00*/  LOP3.LUT R3, R0, 0x80000000, R15, 0xb8, !PT ;  /* 0x8000000000037812 */ /* 0x000fc800078eb80f */
[----:B------:R-:W-:-:S04]  /*0c10*/  FSEL R4, R12, R3, P0 ;  /* 0x000000030c047208 */ /* 0x000fc80000000000 */
[----:B------:R-:W0:Y:S08]  /*0c20*/  MUFU.RCP R0, R4 ;  /* 0x0000000400007308 */ /* 0x000e300000001000 */
[----:B------:R-:W1:Y:S01]  /*0c30*/  FCHK P0, -R9, R4 ;  /* 0x0000000409007302 */ /* 0x000e620000000100 */
[----:B0-----:R-:W-:-:S04]  /*0c40*/  FFMA R3, -R4, R0, 1 ;  /* 0x3f80000004037423 */ /* 0x001fc80000000100 */
[----:B------:R-:W-:-:S04]  /*0c50*/  FFMA R0, R0, R3, R0 ;  /* 0x0000000300007223 */ /* 0x000fc80000000000 */
[----:B------:R-:W-:-:S04]  /*0c60*/  FFMA R19, R0, -1.5641293458793608146e-41, RZ ;  /* 0x80002b9a00137823 */ /* 0x000fc800000000ff */
[----:B------:R-:W-:-:S04]  /*0c70*/  FFMA R2, -R4, R19, -1.5641293458793608146e-41 ;  /* 0x80002b9a04027423 */ /* 0x000fc80000000113 */
[----:B------:R-:W-:Y:S01]  /*0c80*/  FFMA R19, R0, R2, R19 ;  /* 0x0000000200137223 */ /* 0x000fe20000000013 */
[----:B-1----:R-:W-:Y:S06]  /*0c90*/  @!P0 BRA `(.L_x_11) ;  /* 0x0000000000148947 */ /* 0x002fec0003800000 */
[----:B------:R-:W-:Y:S01]  /*0ca0*/  MOV R3, R4 ;  /* 0x0000000400037202 */ /* 0x000fe20000000f00 */
[----:B------:R-:W-:Y:S01]  /*0cb0*/  IMAD.MOV.U32 R2, RZ, RZ, -0x7fffd466 ;  /* 0x80002b9aff027424 */ /* 0x000fe200078e00ff */
[----:B------:R-:W-:-:S07]  /*0cc0*/  MOV R21, 0xce0 ;  /* 0x00000ce000157802 */ /* 0x000fce0000000f00 */
[----:B------:R-:W-:Y:S05]  /*0cd0*/  CALL.REL.NOINC `($__internal_0_$__cuda_sm3x_div_rn_noftz_f32_slowpath) ;  /* 0x0000000c003c7944 */ /* 0x000fea0003c00000 */
[----:B------:R-:W-:-:S07]  /*0ce0*/  MOV R19, R8 ;  /* 0x0000000800137202 */ /* 0x000fce0000000f00 */
.L_x_11:
[----:B------:R-:W-:Y:S05]  /*0cf0*/  BSYNC.RECONVERGENT B1 ;  /* 0x0000000000017941 */ /* 0x000fea0003800200 */
.L_x_10:
[C---:B------:R-:W-:Y:S01]  /*0d00*/  FMUL R4, R19.reuse, 0.63661974668502807617 ;  /* 0x3f22f98313047820 */ /* 0x040fe20000400000 */
[----:B------:R-:W-:Y:S01]  /*0d10*/  FSETP.GE.AND P0, PT, |R19|, 105615, PT ;  /* 0x47ce47801300780b */ /* 0x000fe20003f06200 */
[----:B------:R-:W-:Y:S04]  /*0d20*/  BSSY.RECONVERGENT B1, `(.L_x_12) ;  /* 0x000003f000017945 */ /* 0x000fe80003800200 */
[----:B------:R-:W0:Y:S02]  /*0d30*/  F2I.NTZ R4, R4 ;  /* 0x0000000400047305 */ /* 0x000e240000203100 */
[----:B0-----:R-:W-:-:S05]  /*0d40*/  I2FP.F32.S32 R0, R4 ;  /* 0x0000000400007245 */ /* 0x001fca0000201400 */
[----:B------:R-:W-:-:S04]  /*0d50*/  FFMA R3, R0, -1.5707962512969970703, R19 ;  /* 0xbfc90fda00037823 */ /* 0x000fc80000000013 */
[----:B------:R-:W-:-:S04]  /*0d60*/  FFMA R3, R0, -7.5497894158615963534e-08, R3 ;  /* 0xb3a2216800037823 */ /* 0x000fc80000000003 */
[----:B------:R-:W-:Y:S01]  /*0d70*/  FFMA R0, R0, -5.3903029534742383927e-15, R3 ;  /* 0xa7c234c500007823 */ /* 0x000fe20000000003 */
[----:B------:R-:W-:Y:S06]  /*0d80*/  @!P0 BRA `(.L_x_13) ;  /* 0x0000000000e08947 */ /* 0x000fec0003800000 */
[----:B------:R-:W-:-:S13]  /*0d90*/  FSETP.NEU.AND P0, PT, |R19|, +INF , PT ;  /* 0x7f8000001300780b */ /* 0x000fda0003f0d200 */
[----:B------:R-:W-:Y:S05]  /*0da0*/  @!P0 BRA `(.L_x_14) ;  /* 0x0000000000d08947 */ /* 0x000fea0003800000 */
[----:B------:R-:W-:Y:S01]  /*0db0*/  SHF.L.U32 R2, R19, 0x8, RZ ;  /* 0x0000000813027819 */ /* 0x000fe200000006ff */
[----:B------:R-:W-:Y:S01]  /*0dc0*/  IMAD.MOV.U32 R21, RZ, RZ, RZ ;  /* 0x000000ffff157224 */ /* 0x000fe200078e00ff */
[----:B------:R-:W-:Y:S01]  /*0dd0*/  MOV R0, R1 ;  /* 0x0000000100007202 */ /* 0x000fe20000000f00 */
[----:B------:R-:W0:Y:S01]  /*0de0*/  LDCU.64 UR12, c[0x4][0x10] ;  /* 0x01000200ff0c77ac */ /* 0x000e220008000a00 */
[----:B------:R-:W-:Y:S01]  /*0df0*/  LOP3.LUT R25, R2, 0x80000000, RZ, 0xfc, !PT ;  /* 0x8000000002197812 */ /* 0x000fe200078efcff */
[----:B------:R-:W-:Y:S01]  /*0e00*/  UMOV UR7, URZ ;  /* 0x000000ff00077c82 */ /* 0x000fe20008000000 */
[----:B------:R-:W-:-:S05]  /*0e10*/  UMOV UR6, URZ ;  /* 0x000000ff00067c82 */ /* 0x000fca0008000000 */
.L_x_15:
[----:B0-----:R-:W-:Y:S01]  /*0e20*/  MOV R2, UR12 ;  /* 0x0000000c00027c02 */ /* 0x001fe20008000f00 */
[----:B------:R-:W-:-:S05]  /*0e30*/  IMAD.U32 R3, RZ, RZ, UR13 ;  /* 0x0000000dff037e24 */ /* 0x000fca000f8e00ff */
[----:B------:R-:W2:Y:S01]  /*0e40*/  LDG.E.CONSTANT R2, desc[UR10][R2.64] ;  /* 0x0000000a02027981 */ /* 0x000ea2000c1e9900 */
[----:B------:R-:W-:Y:S02]  /*0e50*/  UIADD3 UR12, UP1, UPT, UR12, 0x4, URZ ;  /* 0x000000040c0c7890 */ /* 0x000fe4000ff3e0ff */
[----:B------:R-:W-:Y:S02]  /*0e60*/  UIADD3 UR6, UPT, UPT, UR6, 0x1, URZ ;  /* 0x0000000106067890 */ /* 0x000fe4000fffe0ff */
[----:B------:R-:W-:Y:S02]  /*0e70*/  UIADD3.X UR13, UPT, UPT, URZ, UR13, URZ, UP1, !UPT ;  /* 0x0000000dff0d7290 */ /* 0x000fe40008ffe4ff */
[----:B------:R-:W-:Y:S01]  /*0e80*/  UISETP.NE.AND UP1, UPT, UR6, 0x6, UPT ;  /* 0x000000060600788c */ /* 0x000fe2000bf25270 */
[----:B--2---:R-:W-:-:S03]  /*0e90*/  IMAD.WIDE.U32 R8, R2, R25, RZ ;  /* 0x0000001902087225 */ /* 0x004fc600078e00ff */
[----:B------:R-:W-:-:S04]  /*0ea0*/  IADD3 R23, P0, PT, R8, R21, RZ ;  /* 0x0000001508177210 */ /* 0x000fc80007f1e0ff */
[----:B------:R-:W-:Y:S01]  /*0eb0*/  IADD3.X R21, PT, PT, R9, UR7, RZ, P0, !PT ;  /* 0x0000000709157c10 */ /* 0x000fe200087fe4ff */
[----:B------:R0:W-:Y:S02]  /*0ec0*/  STL [R0], R23 ;  /* 0x0000001700007387 */ /* 0x0001e40000100800 */
[----:B0-----:R-:W-:Y:S01]  /*0ed0*/  IADD3 R0, PT, PT, R0, 0x4, RZ ;  /* 0x0000000400007810 */ /* 0x001fe20007ffe0ff */
[----:B------:R-:W-:Y:S06]  /*0ee0*/  BRA.U UP1, `(.L_x_15) ;  /* 0xfffffffd01cc7547 */ /* 0x000fec000b83ffff */
[----:B------:R-:W-:Y:S01]  /*0ef0*/  SHF.R.U32.HI R4, RZ, 0x17, R19 ;  /* 0x00000017ff047819 */ /* 0x000fe20000011613 */
[----:B------:R0:W-:Y:S03]  /*0f00*/  STL [R1+0x18], R21 ;  /* 0x0000181501007387 */ /* 0x0001e60000100800 */
[C---:B------:R-:W-:Y:S02]  /*0f10*/  LOP3.LUT R0, R4.reuse, 0xe0, RZ, 0xc0, !PT ;  /* 0x000000e004007812 */ /* 0x040fe400078ec0ff */
[----:B------:R-:W-:Y:S02]  /*0f20*/  LOP3.LUT P0, RZ, R4, 0x1f, RZ, 0xc0, !PT ;  /* 0x0000001f04ff7812 */ /* 0x000fe4000780c0ff */
[----:B------:R-:W-:-:S04]  /*0f30*/  IADD3 R0, PT, PT, R0, -0x80, RZ ;  /* 0xffffff8000007810 */ /* 0x000fc80007ffe0ff */
[----:B------:R-:W-:-:S05]  /*0f40*/  SHF.R.U32.HI R0, RZ, 0x5, R0 ;  /* 0x00000005ff007819 */ /* 0x000fca0000011600 */
[----:B------:R-:W-:-:S05]  /*0f50*/  IMAD R9, R0, -0x4, R1 ;  /* 0xfffffffc00097824 */ /* 0x000fca00078e0201 */
[----:B------:R-:W2:Y:S04]  /*0f60*/  LDL R0, [R9+0x18] ;  /* 0x0000180009007983 */ /* 0x000ea80000100800 */
[----:B------:R-:W2:Y:S04]  /*0f70*/  LDL R3, [R9+0x14] ;  /* 0x0000140009037983 */ /* 0x000ea80000100800 */
[----:B------:R-:W3:Y:S01]  /*0f80*/  @P0 LDL R2, [R9+0x10] ;  /* 0x0000100009020983 */ /* 0x000ee20000100800 */
[----:B------:R-:W-:Y:S01]  /*0f90*/  LOP3.LUT R4, R4, 0x1f, RZ, 0xc0, !PT ;  /* 0x0000001f04047812 */ /* 0x000fe200078ec0ff */
[----:B------:R-:W-:Y:S01]  /*0fa0*/  UMOV UR6, 0x54442d19 ;  /* 0x54442d1900067882 */ /* 0x000fe20000000000 */
[----:B------:R-:W-:-:S02]  /*0fb0*/  UMOV UR7, 0x3bf921fb ;  /* 0x3bf921fb00077882 */ /* 0x000fc40000000000 */
[-C--:B--2---:R-:W-:Y:S02]  /*0fc0*/  @P0 SHF.L.W.U32.HI R0, R3, R4.reuse, R0 ;  /* 0x0000000403000219 */ /* 0x084fe40000010e00 */
[----:B---3--:R-:W-:Y:S02]  /*0fd0*/  @P0 SHF.L.W.U32.HI R3, R2, R4, R3 ;  /* 0x0000000402030219 */ /* 0x008fe40000010e03 */
[----:B------:R-:W-:Y:S02]  /*0fe0*/  ISETP.GE.AND P0, PT, R19, RZ, PT ;  /* 0x000000ff1300720c */ /* 0x000fe40003f06270 */
[C-C-:B------:R-:W-:Y:S01]  /*0ff0*/  SHF.L.W.U32.HI R4, R3.reuse, 0x2, R0.reuse ;  /* 0x0000000203047819 */ /* 0x140fe20000010e00 */
[----:B------:R-:W-:Y:S01]  /*1000*/  IMAD.SHL.U32 R3, R3, 0x4, RZ ;  /* 0x0000000403037824 */ /* 0x000fe200078e00ff */
[----:B0-----:R-:W-:Y:S02]  /*1010*/  SHF.R.U32.HI R21, RZ, 0x1e, R0 ;  /* 0x0000001eff157819 */ /* 0x001fe40000011600 */
[----:B------:R-:W-:-:S02]  /*1020*/  SHF.R.S32.HI R8, RZ, 0x1f, R4 ;  /* 0x0000001fff087819 */ /* 0x000fc40000011404 */
[----:B------:R-:W-:Y:S02]  /*1030*/  LOP3.LUT R19, R4, R19, RZ, 0x3c, !PT ;  /* 0x0000001304137212 */ /* 0x000fe400078e3cff */
[C---:B------:R-:W-:Y:S02]  /*1040*/  LOP3.LUT R2, R8.reuse, R3, RZ, 0x3c, !PT ;  /* 0x0000000308027212 */ /* 0x040fe400078e3cff */
[----:B------:R-:W-:Y:S02]  /*1050*/  LOP3.LUT R3, R8, R4, RZ, 0x3c, !PT ;  /* 0x0000000408037212 */ /* 0x000fe400078e3cff */
[----:B------:R-:W-:Y:S02]  /*1060*/  LEA.HI R4, R4, R21, RZ, 0x1 ;  /* 0x0000001504047211 */ /* 0x000fe400078f08ff */
[----:B------:R-:W-:Y:S02]  /*1070*/  ISETP.GE.AND P1, PT, R19, RZ, PT ;  /* 0x000000ff1300720c */ /* 0x000fe40003f26270 */
[----:B------:R-:W0:Y:S01]  /*1080*/  I2F.F64.S64 R2, R2 ;  /* 0x0000000200027312 */ /* 0x000e220000301c00 */
[----:B------:R-:W-:-:S04]  /*1090*/  IADD3 R0, PT, PT, -R4, RZ, RZ ;  /* 0x000000ff04007210 */ /* 0x000fc80007ffe1ff */
[----:B------:R-:W-:Y:S01]  /*10a0*/  @!P0 MOV R4, R0 ;  /* 0x0000000000048202 */ /* 0x000fe20000000f00 */
[----:B0-----:R-:W-:-:S10]  /*10b0*/  DMUL R8, R2, UR6 ;  /* 0x0000000602087c28 */ /* 0x001fd40008000000 */
[----:B------:R-:W0:Y:S02]  /*10c0*/  F2F.F32.F64 R8, R8 ;  /* 0x0000000800087310 */ /* 0x000e240000301000 */
[----:B0-----:R-:W-:Y:S01]  /*10d0*/  FSEL R0, -R8, R8, !P1 ;  /* 0x0000000808007208 */ /* 0x001fe20004800100 */
[----:B------:R-:W-:Y:S06]  /*10e0*/  BRA `(.L_x_13) ;  /* 0x0000000000087947 */ /* 0x000fec0003800000 */
.L_x_14:
[----:B------:R-:W-:Y:S01]  /*10f0*/  FMUL R0, RZ, R19 ;  /* 0x00000013ff007220 */ /* 0x000fe20000400000 */
[----:B------:R-:W-:-:S07]  /*1100*/  IMAD.MOV.U32 R4, RZ, RZ, RZ ;  /* 0x000000ffff047224 */ /* 0x000fce00078e00ff */
.L_x_13:
[----:B------:R-:W-:Y:S05]  /*1110*/  BSYNC.RECONVERGENT B1 ;  /* 0x0000000000017941 */ /* 0x000fea0003800200 */
.L_x_12:
[----:B------:R-:W-:Y:S02]  /*1120*/  HFMA2 R2, -RZ, RZ, 0.487060546875, -0.0625 ;  /* 0x37cbac00ff027431 */ /* 0x000fe400000001ff */
[----:B------:R-:W-:Y:S01]  /*1130*/  FMUL R3, R0, R0 ;  /* 0x0000000000037220 */ /* 0x000fe20000400000 */
[C---:B------:R-:W-:Y:S01]  /*1140*/  LOP3.LUT R8, R4.reuse, 0x1, RZ, 0xc0, !PT ;  /* 0x0000000104087812 */ /* 0x040fe200078ec0ff */
[----:B------:R-:W-:Y:S01]  /*1150*/  IMAD.MOV.U32 R19, RZ, RZ, 0x3effffff ;  /* 0x3effffffff137424 */ /* 0x000fe200078e00ff */
[----:B------:R-:W-:Y:S01]  /*1160*/  LOP3.LUT P1, RZ, R4, 0x2, RZ, 0xc0, !PT ;  /* 0x0000000204ff7812 */ /* 0x000fe2000782c0ff */
[----:B------:R-:W0:Y:S01]  /*1170*/  LDCU UR6, c[0x0][0x3c4] ;  /* 0x00007880ff0677ac */ /* 0x000e220008000800 */
[----:B------:R-:W-:Y:S01]  /*1180*/  ISETP.NE.U32.AND P0, PT, R8, 0x1, PT ;  /* 0x000000010800780c */ /* 0x000fe20003f05070 */
[----:B------:R-:W-:Y:S01]  /*1190*/  BSSY.RECONVERGENT B1, `(.L_x_16) ;  /* 0x000001a000017945 */ /* 0x000fe20003800200 */
[----:B------:R-:W-:Y:S01]  /*11a0*/  MOV R8, 0x3d2aaabb ;  /* 0x3d2aaabb00087802 */ /* 0x000fe20000000f00 */
[----:B------:R-:W-:Y:S01]  /*11b0*/  FFMA R2, R3, R2, -0.0013887860113754868507 ;  /* 0xbab607ed03027423 */ /* 0x000fe20000000002 */
[----:B------:R-:W-:-:S02]  /*11c0*/  FSEL R0, R0, 1, P0 ;  /* 0x3f80000000007808 */ /* 0x000fc40000000000 */
[----:B------:R-:W-:Y:S02]  /*11d0*/  FSEL R8, R8, 0.0083327032625675201416, !P0 ;  /* 0x3c0885e408087808 */ /* 0x000fe40004000000 */
[----:B------:R-:W-:Y:S01]  /*11e0*/  FSEL R2, R2, -0.00019574658654164522886, !P0 ;  /* 0xb94d415302027808 */ /* 0x000fe20004000000 */
[----:B------:R-:W-:Y:S01]  /*11f0*/  FFMA R9, R3, R0, RZ ;  /* 0x0000000003097223 */ /* 0x000fe200000000ff */
[----:B------:R-:W-:-:S03]  /*1200*/  FSEL R19, -R19, -0.16666662693023681641, !P0 ;  /* 0xbe2aaaa813137808 */ /* 0x000fc60004000100 */
[----:B------:R-:W-:Y:S01]  /*1210*/  FFMA R2, R3, R2, R8 ;  /* 0x0000000203027223 */ /* 0x000fe20000000008 */
[----:B0-----:R-:W-:-:S03]  /*1220*/  MOV R4, UR6 ;  /* 0x0000000600047c02 */ /* 0x001fc60008000f00 */
[----:B------:R-:W-:-:S04]  /*1230*/  FFMA R2, R3, R2, R19 ;  /* 0x0000000203027223 */ /* 0x000fc80000000013 */
[----:B------:R-:W-:-:S04]  /*1240*/  FFMA R3, R9, R2, R0 ;  /* 0x0000000209037223 */ /* 0x000fc80000000000 */
[----:B------:R-:W-:-:S04]  /*1250*/  @P1 FADD R3, RZ, -R3 ;  /* 0x80000003ff031221 */ /* 0x000fc80000000000 */
[----:B------:R-:W0:Y:S08]  /*1260*/  MUFU.RCP R0, R3 ;  /* 0x0000000300007308 */ /* 0x000e300000001000 */
[----:B------:R-:W1:Y:S01]  /*1270*/  FCHK P0, R4, R3 ;  /* 0x0000000304007302 */ /* 0x000e620000000000 */
[----:B0-----:R-:W-:-:S04]  /*1280*/  FFMA R9, -R3, R0, 1 ;  /* 0x3f80000003097423 */ /* 0x001fc80000000100 */
[----:B------:R-:W-:-:S04]  /*1290*/  FFMA R0, R0, R9, R0 ;  /* 0x0000000900007223 */ /* 0x000fc80000000000 */
[----:B------:R-:W-:-:S04]  /*12a0*/  FFMA R2, R0, UR6, RZ ;  /* 0x0000000600027c23 */ /* 0x000fc800080000ff */
[----:B------:R-:W-:-:S04]  /*12b0*/  FFMA R9, -R3, R2, UR6 ;  /* 0x0000000603097e23 */ /* 0x000fc80008000102 */
[----:B------:R-:W-:Y:S01]  /*12c0*/  FFMA R0, R0, R9, R2 ;  /* 0x0000000900007223 */ /* 0x000fe20000000002 */
[----:B-1----:R-:W-:Y:S06]  /*12d0*/  @!P0 BRA `(.L_x_17) ;  /* 0x0000000000148947 */ /* 0x002fec0003800000 */
[----:B------:R-:W0:Y:S01]  /*12e0*/  LDCU UR6, c[0x0][0x3c4] ;  /* 0x00007880ff0677ac */ /* 0x000e220008000800 */
[----:B------:R-:W-:Y:S02]  /*12f0*/  MOV R21, 0x1320 ;  /* 0x0000132000157802 */ /* 0x000fe40000000f00 */
[----:B0-----:R-:W-:-:S07]  /*1300*/  MOV R2, UR6 ;  /* 0x0000000600027c02 */ /* 0x001fce0008000f00 */
[----:B------:R-:W-:Y:S05]  /*1310*/  CALL.REL.NOINC `($__internal_0_$__cuda_sm3x_div_rn_noftz_f32_slowpath) ;  /* 0x0000000400ac7944 */ /* 0x000fea0003c00000 */
[----:B------:R-:W-:-:S07]  /*1320*/  IMAD.MOV.U32 R0, RZ, RZ, R8 ;  /* 0x000000ffff007224 */ /* 0x000fce00078e0008 */
.L_x_17:
[----:B------:R-:W-:Y:S05]  /*1330*/  BSYNC.RECONVERGENT B1 ;  /* 0x0000000000017941 */ /* 0x000fea0003800200 */
.L_x_16:
[----:B------:R-:W-:Y:S01]  /*1340*/  HFMA2 R3, -RZ, RZ, 1.75, 0 ;  /* 0x3f000000ff037431 */ /* 0x000fe200000001ff */
[C---:B------:R-:W-:Y:S01]  /*1350*/  FSETP.NEU.AND P1, PT, |R0|.reuse, 1, PT ;  /* 0x3f8000000000780b */ /* 0x040fe20003f2d200 */
[----:B------:R-:W-:Y:S01]  /*1360*/  BSSY.RECONVERGENT B1, `(.L_x_18) ;  /* 0x0000025000017945 */ /* 0x000fe20003800200 */
[C---:B------:R-:W-:Y:S02]  /*1370*/  FSETP.GT.AND P0, PT, |R0|.reuse, 0.56000000238418579102, PT ;  /* 0x3f0f5c290000780b */ /* 0x040fe40003f04200 */
[----:B------:R-:W-:Y:S01]  /*1380*/  MOV R9, 0x3d4dd2f7 ;  /* 0x3d4dd2f700097802 */ /* 0x000fe20000000f00 */
[----:B------:R-:W-:-:S04]  /*1390*/  FFMA R2, |R0|, -R3, 0.5 ;  /* 0x3f00000000027423 */ /* 0x000fc80000000a03 */
[----:B------:R-:W0:Y:S02]  /*13a0*/  MUFU.RSQ R3, R2 ;  /* 0x0000000200037308 */ /* 0x000e240000001400 */
[----:B0-----:R-:W-:Y:S01]  /*13b0*/  FMUL R4, R2, R3 ;  /* 0x0000000302047220 */ /* 0x001fe20000400000 */
[----:B------:R-:W-:-:S04]  /*13c0*/  FMUL R3, R3, -0.5 ;  /* 0xbf00000003037820 */ /* 0x000fc80000400000 */
[----:B------:R-:W-:-:S04]  /*13d0*/  FFMA R3, R4, R3, 0.5 ;  /* 0x3f00000004037423 */ /* 0x000fc80000000003 */
[----:B------:R-:W-:-:S05]  /*13e0*/  FFMA R3, R4, R3, R4 ;  /* 0x0000000304037223 */ /* 0x000fca0000000004 */
[----:B------:R-:W-:-:S04]  /*13f0*/  FSEL R3, R3, RZ, P1 ;  /* 0x000000ff03037208 */ /* 0x000fc80000800000 */
[----:B------:R-:W-:-:S05]  /*1400*/  FSEL R3, R3, |R0|, P0 ;  /* 0x4000000003037208 */ /* 0x000fca0000000000 */
[----:B------:R-:W-:-:S04]  /*1410*/  FMUL R4, R3, R3 ;  /* 0x0000000303047220 */ /* 0x000fc80000400000 */
[----:B------:R-:W-:-:S04]  /*1420*/  FFMA R9, R4, R9, 0.018773360177874565125 ;  /* 0x3c99ca9704097423 */ /* 0x000fc80000000009 */
[----:B------:R-:W-:-:S04]  /*1430*/  FFMA R9, R4, R9, 0.046769052743911743164 ;  /* 0x3d3f90e804097423 */ /* 0x000fc80000000009 */
[----:B------:R-:W-:-:S04]  /*1440*/  FFMA R9, R4, R9, 0.074823014438152313232 ;  /* 0x3d993ccf04097423 */ /* 0x000fc80000000009 */
[----:B------:R-:W-:-:S04]  /*1450*/  FFMA R9, R4, R9, 0.16667181253433227539 ;  /* 0x3e2aac0404097423 */ /* 0x000fc80000000009 */
[----:B------:R-:W-:Y:S01]  /*1460*/  FMUL R4, R4, R9 ;  /* 0x0000000904047220 */ /* 0x000fe20000400000 */
[----:B------:R-:W-:-:S03]  /*1470*/  IMAD.MOV.U32 R9, RZ, RZ, 0x3fd774eb ;  /* 0x3fd774ebff097424 */ /* 0x000fc600078e00ff */
[----:B------:R-:W-:-:S04]  /*1480*/  FFMA R3, R3, R4, R3 ;  /* 0x0000000403037223 */ /* 0x000fc80000000003 */
[----:B------:R-:W-:-:S04]  /*1490*/  FMUL R2, R3, -2 ;  /* 0xc000000003027820 */ /* 0x000fc80000400000 */
[----:B------:R-:W-:-:S05]  /*14a0*/  @P0 FFMA R3, R9, 0.93318945169448852539, R2 ;  /* 0x3f6ee58109030823 */ /* 0x000fca0000000002 */
[C---:B------:R-:W-:Y:S02]  /*14b0*/  FSETP.NAN.AND P0, PT, R3.reuse, R3, PT ;  /* 0x000000030300720b */ /* 0x040fe40003f08000 */
[----:B------:R-:W-:-:S04]  /*14c0*/  LOP3.LUT R0, R3, 0x80000000, R0, 0xb8, !PT ;  /* 0x8000000003007812 */ /* 0x000fc800078eb800 */
[----:B------:R-:W-:-:S04]  /*14d0*/  FSEL R4, R0, R3, !P0 ;  /* 0x0000000300047208 */ /* 0x000fc80004000000 */
[----:B------:R-:W0:Y:S08]  /*14e0*/  MUFU.RCP R0, R4 ;  /* 0x0000000400007308 */ /* 0x000e300000001000 */
[----:B------:R-:W1:Y:S01]  /*14f0*/  FCHK P0, R7, R4 ;  /* 0x0000000407007302 */ /* 0x000e620000000000 */
[----:B0-----:R-:W-:-:S04]  /*1500*/  FFMA R3, -R4, R0, 1 ;  /* 0x3f80000004037423 */ /* 0x001fc80000000100 */
[----:B------:R-:W-:-:S04]  /*1510*/  FFMA R0, R0, R3, R0 ;  /* 0x0000000300007223 */ /* 0x000fc80000000000 */
[----:B------:R-:W-:-:S04]  /*1520*/  FFMA R2, R0, R7, RZ ;  /* 0x0000000700027223 */ /* 0x000fc800000000ff */
[----:B------:R-:W-:-:S04]  /*1530*/  FFMA R3, -R4, R2, R7 ;  /* 0x0000000204037223 */ /* 0x000fc80000000107 */
[----:B------:R-:W-:Y:S01]  /*1540*/  FFMA R0, R0, R3, R2 ;  /* 0x0000000300007223 */ /* 0x000fe20000000002 */
[----:B-1----:R-:W-:Y:S06]  /*1550*/  @!P0 BRA `(.L_x_19) ;  /* 0x0000000000148947 */ /* 0x002fec0003800000 */
[----:B------:R-:W-:Y:S02]  /*1560*/  MOV R3, R4 ;  /* 0x0000000400037202 */ /* 0x000fe40000000f00 */
[----:B------:R-:W-:Y:S02]  /*1570*/  MOV R2, R7 ;  /* 0x0000000700027202 */ /* 0x000fe40000000f00 */
[----:B------:R-:W-:-:S07]  /*1580*/  MOV R21, 0x15a0 ;  /* 0x000015a000157802 */ /* 0x000fce0000000f00 */
[----:B------:R-:W-:Y:S05]  /*1590*/  CALL.REL.NOINC `($__internal_0_$__cuda_sm3x_div_rn_noftz_f32_slowpath) ;  /* 0x00000004000c7944 */ /* 0x000fea0003c00000 */
[----:B------:R-:W-:-:S07]  /*15a0*/  IMAD.MOV.U32 R0, RZ, RZ, R8 ;  /* 0x000000ffff007224 */ /* 0x000fce00078e0008 */
.L_x_19:
[----:B------:R-:W-:Y:S05]  /*15b0*/  BSYNC.RECONVERGENT B1 ;  /* 0x0000000000017941 */ /* 0x000fea0003800200 */
.L_x_18:
[----:B------:R-:W-:Y:S01]  /*15c0*/  FADD R0, R0, -1.23680004506200315391e+35 ;  /* 0xf9be8f2900007421 */ /* 0x000fe20000000000 */
[----:B------:R-:W-:Y:S04]  /*15d0*/  BSSY.RECONVERGENT B1, `(.L_x_20) ;  /* 0x0000010000017945 */ /* 0x000fe80003800200 */
[----:B------:R-:W-:-:S04]  /*15e0*/  FSETP.GT.AND P4, PT, |R0|, |R17|, PT ;  /* 0x400000110000720b */ /* 0x000fc80003f84200 */
[----:B------:R-:W-:Y:S02]  /*15f0*/  FSEL R19, |R0|, |R17|, P4 ;  /* 0x4000001100137208 */ /* 0x000fe40002000200 */
[----:B------:R-:W-:Y:S02]  /*1600*/  FSEL R2, |R17|, |R0|, P4 ;  /* 0x4000000011027208 */ /* 0x000fe40002000200 */
        /* <DEDUP_REMOVED lines=9> */
[----:B------:R-:W-:-:S07]  /*16a0*/  MOV R21, 0x16c0 ;  /* 0x000016c000157802 */ /* 0x000fce0000000f00 */
[----:B------:R-:W-:Y:S05]  /*16b0*/  CALL.REL.NOINC `($__internal_0_$__cuda_sm3x_div_rn_noftz_f32_slowpath) ;  /* 0x0000000000c47944 */ /* 0x000fea0003c00000 */
[----:B------:R-:W-:-:S07]  /*16c0*/  MOV R3, R8 ;  /* 0x0000000800037202 */ /* 0x000fce0000000f00 */
.L_x_21:
[----:B------:R-:W-:Y:S05]  /*16d0*/  BSYNC.RECONVERGENT B1 ;  /* 0x0000000000017941 */ /* 0x000fea0003800200 */
.L_x_20:
[----:B------:R-:W-:Y:S02]  /*16e0*/  IMAD.MOV.U32 R9, RZ, RZ, 0x3b33710b ;  /* 0x3b33710bff097424 */ /* 0x000fe400078e00ff */
[----:B------:R-:W-:Y:S01]  /*16f0*/  FMUL R2, R3, R3 ;  /* 0x0000000303027220 */ /* 0x000fe20000400000 */
[----:B------:R-:W-:Y:S02]  /*1700*/  MOV R4, 0x3f6ee581 ;  /* 0x3f6ee58100047802 */ /* 0x000fe40000000f00 */
[----:B------:R-:W-:Y:S01]  /*1710*/  FSETP.NEU.AND P1, PT, |R17|, |R0|, PT ;  /* 0x400000001100720b */ /* 0x000fe20003f2d200 */
[----:B------:R-:W-:Y:S01]  /*1720*/  FFMA R9, R2, R9, -0.015681877732276916504 ;  /* 0xbc80774802097423 */ /* 0x000fe20000000009 */
[----:B------:R-:W-:Y:S02]  /*1730*/  FSEL R4, R4, 1.8663789033889770508, P4 ;  /* 0x3feee58104047808 */ /* 0x000fe40002000000 */
[----:B------:R-:W-:Y:S01]  /*1740*/  FSETP.NEU.AND P0, PT, R19, RZ, PT ;  /* 0x000000ff1300720b */ /* 0x000fe20003f0d000 */
[----:B------:R-:W-:-:S04]  /*1750*/  FFMA R9, R2, R9, 0.042200751602649688721 ;  /* 0x3d2cdab202097423 */ /* 0x000fc80000000009 */
[----:B------:R-:W-:-:S04]  /*1760*/  FFMA R9, R2, R9, -0.074792981147766113281 ;  /* 0xbd992d1002097423 */ /* 0x000fc80000000009 */
[----:B------:R-:W-:-:S04]  /*1770*/  FFMA R9, R2, R9, 0.10640415549278259277 ;  /* 0x3dd9ea6c02097423 */ /* 0x000fc80000000009 */
[----:B------:R-:W-:-:S04]  /*1780*/  FFMA R9, R2, R9, -0.14207722246646881104 ;  /* 0xbe117cb102097423 */ /* 0x000fc80000000009 */
[----:B------:R-:W-:-:S04]  /*1790*/  FFMA R9, R2, R9, 0.19993925094604492188 ;  /* 0x3e4cbce002097423 */ /* 0x000fc80000000009 */
[----:B------:R-:W-:-:S04]  /*17a0*/  FFMA R9, R2, R9, -0.33333197236061096191 ;  /* 0xbeaaaa7d02097423 */ /* 0x000fc80000000009 */
[----:B------:R-:W-:Y:S01]  /*17b0*/  FMUL R2, R2, R9 ;  /* 0x0000000902027220 */ /* 0x000fe20000400000 */
[----:B------:R-:W-:-:S03]  /*17c0*/  HFMA2 R9, -RZ, RZ, 1.9599609375, 20144 ;  /* 0x3fd774ebff097431 */ /* 0x000fc600000001ff */
[----:B------:R-:W-:-:S04]  /*17d0*/  FFMA R2, R2, R3, R3 ;  /* 0x0000000302027223 */ /* 0x000fc80000000003 */
[----:B------:R-:W-:Y:S01]  /*17e0*/  FFMA R3, R9, 0.93318945169448852539, -R2 ;  /* 0x3f6ee58109037823 */ /* 0x000fe20000000802 */
[----:B------:R-:W-:-:S04]  /*17f0*/  FSEL R9, R2, -R2, P4 ;  /* 0x8000000202097208 */ /* 0x000fc80002000000 */
[----:B------:R-:W-:Y:S01]  /*1800*/  FSEL R2, R3, R2, P4 ;  /* 0x0000000203027208 */ /* 0x000fe20002000000 */
[----:B------:R-:W-:-:S05]  /*1810*/  @!P3 FFMA R2, R4, 1.6832555532455444336, R9 ;  /* 0x3fd774eb0402b823 */ /* 0x000fca0000000009 */
[----:B------:R-:W-:Y:S01]  /*1820*/  FSEL R3, R11, R2, !P1 ;  /* 0x000000020b037208 */ /* 0x000fe20004800000 */
[----:B------:R-:W-:-:S03]  /*1830*/  FADD R2, |R17|, |R0| ;  /* 0x4000000011027221 */ /* 0x000fc60000000200 */
[----:B------:R-:W-:Y:S02]  /*1840*/  FSEL R3, R10, R3, !P0 ;  /* 0x000000030a037208 */ /* 0x000fe40004000000 */
[----:B------:R-:W-:Y:S02]  /*1850*/  FSETP.NAN.AND P0, PT, R2, R2, PT ;  /* 0x000000020200720b */ /* 0x000fe40003f08000 */
[----:B------:R-:W-:-:S04]  /*1860*/  LOP3.LUT R3, R3, 0x80000000, R0, 0xb8, !PT ;  /* 0x8000000003037812 */ /* 0x000fc800078eb800 */
[----:B------:R-:W-:-:S04]  /*1870*/  FSEL R3, R2, R3, P0 ;  /* 0x0000000302037208 */ /* 0x000fc80000000000 */
[----:B------:R-:W-:-:S13]  /*1880*/  FSETP.GE.AND P0, PT, R20, R3, PT ;  /* 0x000000031400720b */ /* 0x000fda0003f06000 */
[----:B------:R-:W-:-:S04]  /*1890*/  @P0 FFMA R20, R13, 1.49350000640000000000e+10, R20 ;  /* 0x505e8c810d140823 */ /* 0x000fc80000000014 */
[----:B------:R-:W-:-:S07]  /*18a0*/  IMAD.MOV.U32 R0, RZ, RZ, R20 ;  /* 0x000000ffff007224 */ /* 0x000fce00078e0014 */
.L_x_6:
[----:B------:R-:W-:Y:S05]  /*18b0*/  BSYNC.RECONVERGENT B0 ;  /* 0x0000000000007941 */ /* 0x000fea0003800200 */
.L_x_5:
[----:B------:R-:W-:Y:S05]  /*18c0*/  BRA.U UP0, `(.L_x_22) ;  /* 0xfffffff100047547 */ /* 0x000fea000b83ffff */
[----:B------:R-:W0:Y:S01]  /*18d0*/  LDCU UR5, c[0x0][0x384] ;  /* 0x00007080ff0577ac */ /* 0x000e220008000800 */
[----:B------:R-:W-:-:S04]  /*18e0*/  UIADD3 UR4, UPT, UPT, UR4, 0x1, URZ ;  /* 0x0000000104047890 */ /* 0x000fc8000fffe0ff */
[----:B0-----:R-:W-:-:S09]  /*18f0*/  UISETP.NE.AND UP0, UPT, UR4, UR5, UPT ;  /* 0x000000050400728c */ /* 0x001fd2000bf05270 */
[----:B------:R-:W-:Y:S05]  /*1900*/  BRA.U UP0, `(.L_x_4) ;  /* 0xffffffed00f07547 */ /* 0x000fea000b83ffff */
.L_x_0:
[----:B------:R-:W0:Y:S01]  /*1910*/  F2F.F64.F32 R2, R0 ;  /* 0x0000000000027310 */ /* 0x000e220000201800 */
[----:B------:R-:W-:Y:S01]  /*1920*/  MOV R8, 0x0 ;  /* 0x0000000000087802 */ /* 0x000fe20000000f00 */
[----:B------:R-:W1:Y:S01]  /*1930*/  LDCU.64 UR4, c[0x4][0x8] ;  /* 0x01000100ff0477ac */ /* 0x000e620008000a00 */
[----:B------:R-:W-:-:S04]  /*1940*/  IADD3 R6, P0, P1, R1, 0x20, R6 ;  /* 0x0000002001067810 */ /* 0x000fc8000791e006 */
[----:B------:R-:W2:Y:S01]  /*1950*/  LDC.64 R8, c[0x4][R8] ;  /* 0x0100000008087b82 */ /* 0x000ea20000000a00 */
[----:B------:R-:W-:Y:S01]  /*1960*/  IADD3.X R7, PT, PT, RZ, UR8, RZ, P0, P1 ;  /* 0x00000008ff077c10 */ /* 0x000fe200087e24ff */
[----:B0-----:R0:W-:Y:S01]  /*1970*/  STL.64 [R1+0x20], R2 ;  /* 0x0000200201007387 */ /* 0x0011e20000100a00 */
[----:B-1----:R-:W-:Y:S02]  /*1980*/  MOV R4, UR4 ;  /* 0x0000000400047c02 */ /* 0x002fe40008000f00 */
[----:B------:R-:W-:-:S07]  /*1990*/  MOV R5, UR5 ;  /* 0x0000000500057c02 */ /* 0x000fce0008000f00 */
[----:B------:R-:W-:-:S07]  /*19a0*/  LEPC R20, `(.L_x_23) ;  /* 0x000000001014794e */ /* 0x000fce0000000000 */
[----:B0-2---:R-:W-:Y:S05]  /*19b0*/  CALL.ABS.NOINC R8 ;  /* 0x0000000008007343 */ /* 0x005fea0003c00000 */
.L_x_23:
[----:B------:R-:W-:Y:S05]  /*19c0*/  EXIT ;  /* 0x000000000000794d */ /* 0x000fea0003800000 */
        .weak           $__internal_0_$__cuda_sm3x_div_rn_noftz_f32_slowpath
        .type           $__internal_0_$__cuda_sm3x_div_rn_noftz_f32_slowpath,@function
        .size           $__internal_0_$__cuda_sm3x_div_rn_noftz_f32_slowpath,(.L_x_36 - $__internal_0_$__cuda_sm3x_div_rn_noftz_f32_slowpath)
$__internal_0_$__cuda_sm3x_div_rn_noftz_f32_slowpath:
[----:B------:R-:W-:Y:S01]  /*19d0*/  SHF.R.U32.HI R9, RZ, 0x17, R3 ;  /* 0x00000017ff097819 */ /* 0x000fe20000011603 */
[----:B------:R-:W-:Y:S01]  /*19e0*/  BSSY.RECONVERGENT B2, `(.L_x_24) ;  /* 0x0000062000027945 */ /* 0x000fe20003800200 */
[----:B------:R-:W-:Y:S02]  /*19f0*/  SHF.R.U32.HI R22, RZ, 0x17, R2 ;  /* 0x00000017ff167819 */ /* 0x000fe40000011602 */
[----:B------:R-:W-:Y:S02]  /*1a00*/  LOP3.LUT R9, R9, 0xff, RZ, 0xc0, !PT ;  /* 0x000000ff09097812 */ /* 0x000fe400078ec0ff */
[----:B------:R-:W-:-:S03]  /*1a10*/  LOP3.LUT R22, R22, 0xff, RZ, 0xc0, !PT ;  /* 0x000000ff16167812 */ /* 0x000fc600078ec0ff */
[----:B------:R-:W-:Y:S01]  /*1a20*/  VIADD R24, R9, 0xffffffff ;  /* 0xffffffff09187836 */ /* 0x000fe20000000000 */
[----:B------:R-:W-:-:S04]  /*1a30*/  IADD3 R23, PT, PT, R22, -0x1, RZ ;  /* 0xffffffff16177810 */ /* 0x000fc80007ffe0ff */
[----:B------:R-:W-:-:S04]  /*1a40*/  ISETP.GT.U32.AND P0, PT, R24, 0xfd, PT ;  /* 0x000000fd1800780c */ /* 0x000fc80003f04070 */
[----:B------:R-:W-:-:S13]  /*1a50*/  ISETP.GT.U32.OR P0, PT, R23, 0xfd, P0 ;  /* 0x000000fd1700780c */ /* 0x000fda0000704470 */
[----:B------:R-:W-:Y:S01]  /*1a60*/  @!P0 MOV R8, RZ ;  /* 0x000000ff00088202 */ /* 0x000fe20000000f00 */
[----:B------:R-:W-:Y:S06]  /*1a70*/  @!P0 BRA `(.L_x_25) ;  /* 0x00000000005c8947 */ /* 0x000fec0003800000 */
[----:B------:R-:W-:Y:S02]  /*1a80*/  FSETP.GTU.FTZ.AND P0, PT, |R2|, +INF , PT ;  /* 0x7f8000000200780b */ /* 0x000fe40003f1c200 */
[----:B------:R-:W-:-:S04]  /*1a90*/  FSETP.GTU.FTZ.AND P1, PT, |R3|, +INF , PT ;  /* 0x7f8000000300780b */ /* 0x000fc80003f3c200 */
[----:B------:R-:W-:-:S13]  /*1aa0*/  PLOP3.LUT P0, PT, P0, P1, PT, 0xf8, 0x8f ;  /* 0x00000000008f781c */ /* 0x000fda0000703f70 */
[----:B------:R-:W-:Y:S05]  /*1ab0*/  @P0 BRA `(.L_x_26) ;  /* 0x00000004004c0947 */ /* 0x000fea0003800000 */
[----:B------:R-:W-:-:S13]  /*1ac0*/  LOP3.LUT P0, RZ, R3, 0x7fffffff, R2, 0xc8, !PT ;  /* 0x7fffffff03ff7812 */ /* 0x000fda000780c802 */
[----:B------:R-:W-:Y:S05]  /*1ad0*/  @!P0 BRA `(.L_x_27) ;  /* 0x00000004003c8947 */ /* 0x000fea0003800000 */
[C---:B------:R-:W-:Y:S02]  /*1ae0*/  FSETP.NEU.FTZ.AND P5, PT, |R2|.reuse, +INF , PT ;  /* 0x7f8000000200780b */ /* 0x040fe40003fbd200 */
[----:B------:R-:W-:Y:S02]  /*1af0*/  FSETP.NEU.FTZ.AND P1, PT, |R3|, +INF , PT ;  /* 0x7f8000000300780b */ /* 0x000fe40003f3d200 */
[----:B------:R-:W-:-:S11]  /*1b00*/  FSETP.NEU.FTZ.AND P0, PT, |R2|, +INF , PT ;  /* 0x7f8000000200780b */ /* 0x000fd60003f1d200 */
[----:B------:R-:W-:Y:S05]  /*1b10*/  @!P1 BRA !P5, `(.L_x_27) ;  /* 0x00000004002c9947 */ /* 0x000fea0006800000 */
[----:B------:R-:W-:-:S04]  /*1b20*/  LOP3.LUT P5, RZ, R2, 0x7fffffff, RZ, 0xc0, !PT ;  /* 0x7fffffff02ff7812 */ /* 0x000fc800078ac0ff */
[----:B------:R-:W-:-:S13]  /*1b30*/  PLOP3.LUT P1, PT, P1, P5, PT, 0x2f, 0xf2 ;  /* 0x0000000000f2781c */ /* 0x000fda0000f2a577 */
[----:B------:R-:W-:Y:S05]  /*1b40*/  @P1 BRA `(.L_x_28) ;  /* 0x0000000400181947 */ /* 0x000fea0003800000 */
[----:B------:R-:W-:-:S04]  /*1b50*/  LOP3.LUT P1, RZ, R3, 0x7fffffff, RZ, 0xc0, !PT ;  /* 0x7fffffff03ff7812 */ /* 0x000fc8000782c0ff */
[----:B------:R-:W-:-:S13]  /*1b60*/  PLOP3.LUT P0, PT, P0, P1, PT, 0x2f, 0xf2 ;  /* 0x0000000000f2781c */ /* 0x000fda0000702577 */
[----:B------:R-:W-:Y:S05]  /*1b70*/  @P0 BRA `(.L_x_29) ;  /* 0x0000000400000947 */ /* 0x000fea0003800000 */
[----:B------:R-:W-:Y:S02]  /*1b80*/  ISETP.GE.AND P0, PT, R23, RZ, PT ;  /* 0x000000ff1700720c */ /* 0x000fe40003f06270 */
[----:B------:R-:W-:-:S11]  /*1b90*/  ISETP.GE.AND P1, PT, R24, RZ, PT ;  /* 0x000000ff1800720c */ /* 0x000fd60003f26270 */
[----:B------:R-:W-:Y:S01]  /*1ba0*/  @P0 IMAD.MOV.U32 R8, RZ, RZ, RZ ;  /* 0x000000ffff080224 */ /* 0x000fe200078e00ff */
[----:B------:R-:W-:Y:S01]  /*1bb0*/  @!P0 MOV R8, 0xffffffc0 ;  /* 0xffffffc000088802 */ /* 0x000fe20000000f00 */
[----:B------:R-:W-:Y:S01]  /*1bc0*/  @!P0 FFMA R2, R2, 1.84467440737095516160e+19, RZ ;  /* 0x5f80000002028823 */ /* 0x000fe200000000ff */
[----:B------:R-:W-:Y:S02]  /*1bd0*/  @!P1 FFMA R3, R3, 1.84467440737095516160e+19, RZ ;  /* 0x5f80000003039823 */ /* 0x000fe400000000ff */
[----:B------:R-:W-:-:S07]  /*1be0*/  @!P1 IADD3 R8, PT, PT, R8, 0x40, RZ ;  /* 0x0000004008089810 */ /* 0x000fce0007ffe0ff */
.L_x_25:
[----:B------:R-:W-:Y:S01]  /*1bf0*/  LEA R24, R9, 0xc0800000, 0x17 ;  /* 0xc080000009187811 */ /* 0x000fe200078eb8ff */
[----:B------:R-:W-:Y:S01]  /*1c00*/  BSSY.RECONVERGENT B3, `(.L_x_30) ;  /* 0x0000036000037945 */ /* 0x000fe20003800200 */
[----:B------:R-:W-:-:S03]  /*1c10*/  IADD3 R22, PT, PT, R22, -0x7f, RZ ;  /* 0xffffff8116167810 */ /* 0x000fc60007ffe0ff */
[----:B------:R-:W-:Y:S02]  /*1c20*/  IMAD.IADD R25, R3, 0x1, -R24 ;  /* 0x0000000103197824 */ /* 0x000fe400078e0a18 */
[C---:B------:R-:W-:Y:S02]  /*1c30*/  IMAD R2, R22.reuse, -0x800000, R2 ;  /* 0xff80000016027824 */ /* 0x040fe400078e0202 */
[----:B------:R0:W1:Y:S01]  /*1c40*/  MUFU.RCP R24, R25 ;  /* 0x0000001900187308 */ /* 0x0000620000001000 */
[----:B------:R-:W-:Y:S01]  /*1c50*/  FADD.FTZ R23, -R25, -RZ ;  /* 0x800000ff19177221 */ /* 0x000fe20000010100 */
[----:B0-----:R-:W-:-:S04]  /*1c60*/  IADD3 R25, PT, PT, R22, 0x7f, -R9 ;  /* 0x0000007f16197810 */ /* 0x001fc80007ffe809 */
[----:B------:R-:W-:Y:S01]  /*1c70*/  IADD3 R25, PT, PT, R25, R8, RZ ;  /* 0x0000000819197210 */ /* 0x000fe20007ffe0ff */
[----:B-1----:R-:W-:-:S04]  /*1c80*/  FFMA R3, R24, R23, 1 ;  /* 0x3f80000018037423 */ /* 0x002fc80000000017 */
[----:B------:R-:W-:-:S04]  /*1c90*/  FFMA R3, R24, R3, R24 ;  /* 0x0000000318037223 */ /* 0x000fc80000000018 */
[----:B------:R-:W-:-:S04]  /*1ca0*/  FFMA R24, R2, R3, RZ ;  /* 0x0000000302187223 */ /* 0x000fc800000000ff */
[----:B------:R-:W-:-:S04]  /*1cb0*/  FFMA R26, R23, R24, R2 ;  /* 0x00000018171a7223 */ /* 0x000fc80000000002 */
[----:B------:R-:W-:-:S04]  /*1cc0*/  FFMA R24, R3, R26, R24 ;  /* 0x0000001a03187223 */ /* 0x000fc80000000018 */
[----:B------:R-:W-:-:S04]  /*1cd0*/  FFMA R23, R23, R24, R2 ;  /* 0x0000001817177223 */ /* 0x000fc80000000002 */
[----:B------:R-:W-:-:S05]  /*1ce0*/  FFMA R2, R3, R23, R24 ;  /* 0x0000001703027223 */ /* 0x000fca0000000018 */
[----:B------:R-:W-:-:S04]  /*1cf0*/  SHF.R.U32.HI R9, RZ, 0x17, R2 ;  /* 0x00000017ff097819 */ /* 0x000fc80000011602 */
[----:B------:R-:W-:-:S05]  /*1d00*/  LOP3.LUT R9, R9, 0xff, RZ, 0xc0, !PT ;  /* 0x000000ff09097812 */ /* 0x000fca00078ec0ff */
[----:B------:R-:W-:-:S05]  /*1d10*/  IMAD.IADD R9, R9, 0x1, R25 ;  /* 0x0000000109097824 */ /* 0x000fca00078e0219 */
[----:B------:R-:W-:-:S04]  /*1d20*/  IADD3 R8, PT, PT, R9, -0x1, RZ ;  /* 0xffffffff09087810 */ /* 0x000fc80007ffe0ff */
[----:B------:R-:W-:-:S13]  /*1d30*/  ISETP.GE.U32.AND P0, PT, R8, 0xfe, PT ;  /* 0x000000fe0800780c */ /* 0x000fda0003f06070 */
[----:B------:R-:W-:Y:S05]  /*1d40*/  @!P0 BRA `(.L_x_31) ;  /* 0x0000000000808947 */ /* 0x000fea0003800000 */
[----:B------:R-:W-:-:S13]  /*1d50*/  ISETP.GT.AND P0, PT, R9, 0xfe, PT ;  /* 0x000000fe0900780c */ /* 0x000fda0003f04270 */
[----:B------:R-:W-:Y:S05]  /*1d60*/  @P0 BRA `(.L_x_32) ;  /* 0x00000000006c0947 */ /* 0x000fea0003800000 */
[----:B------:R-:W-:-:S13]  /*1d70*/  ISETP.GE.AND P0, PT, R9, 0x1, PT ;  /* 0x000000010900780c */ /* 0x000fda0003f06270 */
[----:B------:R-:W-:Y:S05]  /*1d80*/  @P0 BRA `(.L_x_33) ;  /* 0x0000000000740947 */ /* 0x000fea0003800000 */
[----:B------:R-:W-:Y:S02]  /*1d90*/  ISETP.GE.AND P0, PT, R9, -0x18, PT ;  /* 0xffffffe80900780c */ /* 0x000fe40003f06270 */
[----:B------:R-:W-:-:S11]  /*1da0*/  LOP3.LUT R2, R2, 0x80000000, RZ, 0xc0, !PT ;  /* 0x8000000002027812 */ /* 0x000fd600078ec0ff */
[----:B------:R-:W-:Y:S05]  /*1db0*/  @!P0 BRA `(.L_x_33) ;  /* 0x0000000000688947 */ /* 0x000fea0003800000 */
[-CC-:B------:R-:W-:Y:S01]  /*1dc0*/  FFMA.RZ R8, R3, R23.reuse, R24.reuse ;  /* 0x0000001703087223 */ /* 0x180fe2000000c018 */
[C---:B------:R-:W-:Y:S02]  /*1dd0*/  ISETP.NE.AND P5, PT, R9.reuse, RZ, PT ;  /* 0x000000ff0900720c */ /* 0x040fe40003fa5270 */
[----:B------:R-:W-:Y:S02]  /*1de0*/  ISETP.NE.AND P1, PT, R9, RZ, PT ;  /* 0x000000ff0900720c */ /* 0x000fe40003f25270 */
[----:B------:R-:W-:Y:S01]  /*1df0*/  LOP3.LUT R22, R8, 0x7fffff, RZ, 0xc0, !PT ;  /* 0x007fffff08167812 */ /* 0x000fe200078ec0ff */
[CCC-:B------:R-:W-:Y:S01]  /*1e00*/  FFMA.RP R8, R3.reuse, R23.reuse, R24.reuse ;  /* 0x0000001703087223 */ /* 0x1c0fe20000008018 */
[----:B------:R-:W-:Y:S01]  /*1e10*/  FFMA.RM R3, R3, R23, R24 ;  /* 0x0000001703037223 */ /* 0x000fe20000004018 */
[----:B------:R-:W-:Y:S01]  /*1e20*/  IADD3 R23, PT, PT, R9, 0x20, RZ ;  /* 0x0000002009177810 */ /* 0x000fe20007ffe0ff */
[----:B------:R-:W-:Y:S01]  /*1e30*/  IMAD.MOV R9, RZ, RZ, -R9 ;  /* 0x000000ffff097224 */ /* 0x000fe200078e0a09 */
[----:B------:R-:W-:-:S02]  /*1e40*/  LOP3.LUT R22, R22, 0x800000, RZ, 0xfc, !PT ;  /* 0x0080000016167812 */ /* 0x000fc400078efcff */
[----:B------:R-:W-:Y:S02]  /*1e50*/  FSETP.NEU.FTZ.AND P0, PT, R8, R3, PT ;  /* 0x000000030800720b */ /* 0x000fe40003f1d000 */
[----:B------:R-:W-:Y:S02]  /*1e60*/  SHF.L.U32 R23, R22, R23, RZ ;  /* 0x0000001716177219 */ /* 0x000fe400000006ff */
[----:B------:R-:W-:Y:S02]  /*1e70*/  SEL R3, R9, RZ, P5 ;  /* 0x000000ff09037207 */ /* 0x000fe40002800000 */
[----:B------:R-:W-:Y:S02]  /*1e80*/  ISETP.NE.AND P1, PT, R23, RZ, P1 ;  /* 0x000000ff1700720c */ /* 0x000fe40000f25270 */
[----:B------:R-:W-:Y:S02]  /*1e90*/  SHF.R.U32.HI R3, RZ, R3, R22 ;  /* 0x00000003ff037219 */ /* 0x000fe40000011616 */
[----:B------:R-:W-:-:S02]  /*1ea0*/  PLOP3.LUT P0, PT, P0, P1, PT, 0xf8, 0x8f ;  /* 0x00000000008f781c */ /* 0x000fc40000703f70 */
[----:B------:R-:W-:Y:S02]  /*1eb0*/  SHF.R.U32.HI R9, RZ, 0x1, R3 ;  /* 0x00000001ff097819 */ /* 0x000fe40000011603 */
[----:B------:R-:W-:-:S04]  /*1ec0*/  SEL R8, RZ, 0x1, !P0 ;  /* 0x00000001ff087807 */ /* 0x000fc80004000000 */
[----:B------:R-:W-:-:S04]  /*1ed0*/  LOP3.LUT R8, R8, 0x1, R9, 0xf8, !PT ;  /* 0x0000000108087812 */ /* 0x000fc800078ef809 */
[----:B------:R-:W-:-:S04]  /*1ee0*/  LOP3.LUT R8, R8, R3, RZ, 0xc0, !PT ;  /* 0x0000000308087212 */ /* 0x000fc800078ec0ff */
[----:B------:R-:W-:-:S04]  /*1ef0*/  IADD3 R9, PT, PT, R9, R8, RZ ;  /* 0x0000000809097210 */ /* 0x000fc80007ffe0ff */
[----:B------:R-:W-:Y:S01]  /*1f00*/  LOP3.LUT R2, R9, R2, RZ, 0xfc, !PT ;  /* 0x0000000209027212 */ /* 0x000fe200078efcff */
[----:B------:R-:W-:Y:S06]  /*1f10*/  BRA `(.L_x_33) ;  /* 0x0000000000107947 */ /* 0x000fec0003800000 */
.L_x_32:
[----:B------:R-:W-:-:S04]  /*1f20*/  LOP3.LUT R2, R2, 0x80000000, RZ, 0xc0, !PT ;  /* 0x8000000002027812 */ /* 0x000fc800078ec0ff */
[----:B------:R-:W-:Y:S01]  /*1f30*/  LOP3.LUT R2, R2, 0x7f800000, RZ, 0xfc, !PT ;  /* 0x7f80000002027812 */ /* 0x000fe200078efcff */
[----:B------:R-:W-:Y:S06]  /*1f40*/  BRA `(.L_x_33) ;  /* 0x0000000000047947 */ /* 0x000fec0003800000 */
.L_x_31:
[----:B------:R-:W-:-:S07]  /*1f50*/  LEA R2, R25, R2, 0x17 ;  /* 0x0000000219027211 */ /* 0x000fce00078eb8ff */
.L_x_33:
[----:B------:R-:W-:Y:S05]  /*1f60*/  BSYNC.RECONVERGENT B3 ;  /* 0x0000000000037941 */ /* 0x000fea0003800200 */
.L_x_30:
[----:B------:R-:W-:Y:S05]  /*1f70*/  BRA `(.L_x_34) ;  /* 0x0000000000207947 */ /* 0x000fea0003800000 */
.L_x_29:
[----:B------:R-:W-:-:S04]  /*1f80*/  LOP3.LUT R2, R3, 0x80000000, R2, 0x48, !PT ;  /* 0x8000000003027812 */ /* 0x000fc800078e4802 */
[----:B------:R-:W-:Y:S01]  /*1f90*/  LOP3.LUT R2, R2, 0x7f800000, RZ, 0xfc, !PT ;  /* 0x7f80000002027812 */ /* 0x000fe200078efcff */
[----:B------:R-:W-:Y:S06]  /*1fa0*/  BRA `(.L_x_34) ;  /* 0x0000000000147947 */ /* 0x000fec0003800000 */
.L_x_28:
[----:B------:R-:W-:Y:S01]  /*1fb0*/  LOP3.LUT R2, R3, 0x80000000, R2, 0x48, !PT ;  /* 0x8000000003027812 */ /* 0x000fe200078e4802 */
[----:B------:R-:W-:Y:S06]  /*1fc0*/  BRA `(.L_x_34) ;  /* 0x00000000000c7947 */ /* 0x000fec0003800000 */
.L_x_27:
[----:B------:R-:W0:Y:S01]  /*1fd0*/  MUFU.RSQ R2, -QNAN ;  /* 0xffc0000000027908 */ /* 0x000e220000001400 */
[----:B------:R-:W-:Y:S05]  /*1fe0*/  BRA `(.L_x_34) ;  /* 0x0000000000047947 */ /* 0x000fea0003800000 */
.L_x_26:
[----:B------:R-:W-:-:S07]  /*1ff0*/  FADD.FTZ R2, R2, R3 ;  /* 0x0000000302027221 */ /* 0x000fce0000010000 */
.L_x_34:
[----:B------:R-:W-:Y:S05]  /*2000*/  BSYNC.RECONVERGENT B2 ;  /* 0x0000000000027941 */ /* 0x000fea0003800200 */
.L_x_24:
[----:B------:R-:W-:Y:S02]  /*2010*/  HFMA2 R3, -RZ, RZ, 0, 0 ;  /* 0x00000000ff037431 */ /* 0x000fe400000001ff */
[----:B0-----:R-:W-:Y:S01]  /*2020*/  IMAD.MOV.U32 R8, RZ, RZ, R2 ;  /* 0x000000ffff087224 */ /* 0x001fe200078e0002 */
[----:B------:R-:W-:-:S04]  /*2030*/  MOV R2, R21 ;  /* 0x0000001500027202 */ /* 0x000fc80000000f00 */
[----:B------:R-:W-:Y:S05]  /*2040*/  RET.REL.NODEC R2 `(_Z7computefiifffffffffffffffffffffffff) ;  /* 0xffffffdc02ec7950 */ /* 0x000fea0003c3ffff */
.L_x_35:
[----:B------:R-:W-:-:S00]  /*2050*/  BRA `(.L_x_35) ;  /* 0xfffffffc00fc7947 */ /* 0x000fc0000383ffff */
[----:B------:R-:W-:-:S00]  /*2060*/  NOP ;  /* 0x0000000000007918 */ /* 0x000fc00000000000 */
        /* <DEDUP_REMOVED lines=9> */
.L_x_36:


//--------------------- .nv.global.init           --------------------------
	.section	.nv.global.init,"aw",@progbits
	.align	4
.nv.global.init:
	.type		__cudart_i2opi_f,@object
	.size		__cudart_i2opi_f,($str - __cudart_i2opi_f)
__cudart_i2opi_f:
        /*0000*/ 	.byte	0x41, 0x90, 0x43, 0x3c, 0x99, 0x95, 0x62, 0xdb, 0xc0, 0xdd, 0x34, 0xf5, 0xd1, 0x57, 0x27, 0xfc
        /*0010*/ 	.byte	0x29, 0x15, 0x44, 0x4e, 0x6e, 0x83, 0xf9, 0xa2
	.type		$str,@object
	.size		$str,(.L_0 - $str)
$str:
        /*0018*/ 	.byte	0x25, 0x2e, 0x31, 0x37, 0x67, 0x0a, 0x00
.L_0:


//--------------------- .nv.shared.reserved.0     --------------------------
	.section	.nv.shared.reserved.0,"aw",@nobits
	.weak		__nv_reservedSMEM_offset_0_alias
	.size		__nv_reservedSMEM_offset_0_alias, 0, 64
	.other		__nv_reservedSMEM_offset_0_alias,@"STO_CUDA_RESERVED_SHARED STV_DEFAULT"
__nv_reservedSMEM_offset_0_alias:
	.zero		0
	.zero		64


//--------------------- .nv.constant0._Z7computefiifffffffffffffffffffffffff --------------------------
	.section	.nv.constant0._Z7computefiifffffffffffffffffffffffff,"a",@progbits
	.sectionflags	@""
	.align	4
.nv.constant0._Z7computefiifffffffffffffffffffffffff:
	.zero		1008


//--------------------- SYMBOLS --------------------------

	.type		.nv.reservedSmem.offset0,@object
	.size		.nv.reservedSmem.offset0,0x4
	.type		vprintf,@function
